	.target	sm_90

	.elftype	@"ET_EXEC"


//--------------------- .note.nv.tkinfo           --------------------------
	.section	.note.nv.tkinfo,"",@"SHT_NOTE"
	.sectionflags	@"SHF_NOTE_NV_TKINFO"
	.tkinfo
        /*0018*/ 	.word	0x00000002
        /*0030*/ 	.string	""
        /*0030*/ 	.string	"ptxas"
        /*0030*/ 	.string	"Cuda compilation tools, release 13.0, V13.0.88"
        /*0030*/ 	.string	"Build cuda_13.0.r13.0/compiler.36424714_0"
        /*0030*/ 	.string	"-arch sm_90 -m 64 "



//--------------------- .note.nv.cuinfo           --------------------------
	.section	.note.nv.cuinfo,"",@"SHT_NOTE"
	.sectionflags	@"SHF_NOTE_NV_CUINFO"
        /*0018*/ 	.short	0x0002
        /*001a*/ 	.short	0x005a
        /*001c*/ 	.short	0x0082
	.zero		2


//--------------------- .nv.info                  --------------------------
	.section	.nv.info,"",@"SHT_CUDA_INFO"
	.align	4


	//----- nvinfo : EIATTR_REGCOUNT
	.align		4
        /*0000*/ 	.byte	0x04, 0x2f
        /*0002*/ 	.short	(.L_29 - .L_28)
	.align		4
.L_28:
        /*0004*/ 	.word	index@(_Z16rope_cuda_kernelP6__halfPKS_S2_iiiiPKiibi)
        /*0008*/ 	.word	0x00000012


	//----- nvinfo : EIATTR_FRAME_SIZE
	.align		4
.L_29:
        /*000c*/ 	.byte	0x04, 0x11
        /*000e*/ 	.short	(.L_31 - .L_30)
	.align		4
.L_30:
        /*0010*/ 	.word	index@(_Z16rope_cuda_kernelP6__halfPKS_S2_iiiiPKiibi)
        /*0014*/ 	.word	0x00000000


	//----- nvinfo : EIATTR_REGCOUNT
	.align		4
.L_31:
        /*0018*/ 	.byte	0x04, 0x2f
        /*001a*/ 	.short	(.L_33 - .L_32)
	.align		4
.L_32:
        /*001c*/ 	.word	index@(_Z19rope_cuda_qk_kernelP6__halfS0_PKS_S2_iiiiiiPKiibi)
        /*0020*/ 	.word	0x00000014


	//----- nvinfo : EIATTR_FRAME_SIZE
	.align		4
.L_33:
        /*0024*/ 	.byte	0x04, 0x11
        /*0026*/ 	.short	(.L_35 - .L_34)
	.align		4
.L_34:
        /*0028*/ 	.word	index@(_Z19rope_cuda_qk_kernelP6__halfS0_PKS_S2_iiiiiiPKiibi)
        /*002c*/ 	.word	0x00000000


	//----- nvinfo : EIATTR_MIN_STACK_SIZE
	.align		4
.L_35:
        /*0030*/ 	.byte	0x04, 0x12
        /*0032*/ 	.short	(.L_37 - .L_36)
	.align		4
.L_36:
        /*0034*/ 	.word	index@(_Z19rope_cuda_qk_kernelP6__halfS0_PKS_S2_iiiiiiPKiibi)
        /*0038*/ 	.word	0x00000000


	//----- nvinfo : EIATTR_MIN_STACK_SIZE
	.align		4
.L_37:
        /*003c*/ 	.byte	0x04, 0x12
        /*003e*/ 	.short	(.L_39 - .L_38)
	.align		4
.L_38:
        /*0040*/ 	.word	index@(_Z16rope_cuda_kernelP6__halfPKS_S2_iiiiPKiibi)
        /*0044*/ 	.word	0x00000000
.L_39:


//--------------------- .nv.compat                --------------------------
	.section	.nv.compat,"",@"SHT_CUDA_COMPAT_INFO"
	.align	4
        /*0000*/ 	.byte	0x02, 0x09, 0x00, 0x00, 0x02, 0x02, 0x01, 0x00, 0x02, 0x05, 0x05, 0x00, 0x03, 0x07, 0x01, 0x01
        /*0010*/ 	.byte	0x02, 0x03, 0x00, 0x00, 0x02, 0x06, 0x01, 0x00, 0x04, 0x0b, 0x08, 0x00, 0x00, 0x00, 0x00, 0x00
        /*0020*/ 	.byte	0x00, 0x00, 0x00, 0x00


//--------------------- .nv.info._Z19rope_cuda_qk_kernelP6__halfS0_PKS_S2_iiiiiiPKiibi --------------------------
	.section	.nv.info._Z19rope_cuda_qk_kernelP6__halfS0_PKS_S2_iiiiiiPKiibi,"",@"SHT_CUDA_INFO"
	.sectionflags	@""
	.align	4


	//----- nvinfo : EIATTR_CUDA_API_VERSION
	.align		4
        /*0000*/ 	.byte	0x04, 0x37
        /*0002*/ 	.short	(.L_41 - .L_40)
.L_40:
        /*0004*/ 	.word	0x00000082


	//----- nvinfo : EIATTR_KPARAM_INFO
	.align		4
.L_41:
        /*0008*/ 	.byte	0x04, 0x17
        /*000a*/ 	.short	(.L_43 - .L_42)
.L_42:
        /*000c*/ 	.word	0x00000000
        /*0010*/ 	.short	0x000d
        /*0012*/ 	.short	0x0048
        /*0014*/ 	.byte	0x00, 0xf0, 0x11, 0x00


	//----- nvinfo : EIATTR_KPARAM_INFO
	.align		4
.L_43:
        /*0018*/ 	.byte	0x04, 0x17
        /*001a*/ 	.short	(.L_45 - .L_44)
.L_44:
        /*001c*/ 	.word	0x00000000
        /*0020*/ 	.short	0x000c
        /*0022*/ 	.short	0x0044
        /*0024*/ 	.byte	0x00, 0xf0, 0x05, 0x00


	//----- nvinfo : EIATTR_KPARAM_INFO
	.align		4
.L_45:
        /*0028*/ 	.byte	0x04, 0x17
        /*002a*/ 	.short	(.L_47 - .L_46)
.L_46:
        /*002c*/ 	.word	0x00000000
        /*0030*/ 	.short	0x000b
        /*0032*/ 	.short	0x0040
        /*0034*/ 	.byte	0x00, 0xf0, 0x11, 0x00


	//----- nvinfo : EIATTR_KPARAM_INFO
	.align		4
.L_47:
        /*0038*/ 	.byte	0x04, 0x17
        /*003a*/ 	.short	(.L_49 - .L_48)
.L_48:
        /*003c*/ 	.word	0x00000000
        /*0040*/ 	.short	0x000a
        /*0042*/ 	.short	0x0038
        /*0044*/ 	.byte	0x00, 0xf0, 0x21, 0x00


	//----- nvinfo : EIATTR_KPARAM_INFO
	.align		4
.L_49:
        /*0048*/ 	.byte	0x04, 0x17
        /*004a*/ 	.short	(.L_51 - .L_50)
.L_50:
        /*004c*/ 	.word	0x00000000
        /*0050*/ 	.short	0x0009
        /*0052*/ 	.short	0x0034
        /*0054*/ 	.byte	0x00, 0xf0, 0x11, 0x00


	//----- nvinfo : EIATTR_KPARAM_INFO
	.align		4
.L_51:
        /*0058*/ 	.byte	0x04, 0x17
        /*005a*/ 	.short	(.L_53 - .L_52)
.L_52:
        /*005c*/ 	.word	0x00000000
        /*0060*/ 	.short	0x0008
        /*0062*/ 	.short	0x0030
        /*0064*/ 	.byte	0x00, 0xf0, 0x11, 0x00


	//----- nvinfo : EIATTR_KPARAM_INFO
	.align		4
.L_53:
        /*0068*/ 	.byte	0x04, 0x17
        /*006a*/ 	.short	(.L_55 - .L_54)
.L_54:
        /*006c*/ 	.word	0x00000000
        /*0070*/ 	.short	0x0007
        /*0072*/ 	.short	0x002c
        /*0074*/ 	.byte	0x00, 0xf0, 0x11, 0x00


	//----- nvinfo : EIATTR_KPARAM_INFO
	.align		4
.L_55:
        /*0078*/ 	.byte	0x04, 0x17
        /*007a*/ 	.short	(.L_57 - .L_56)
.L_56:
        /*007c*/ 	.word	0x00000000
        /*0080*/ 	.short	0x0006
        /*0082*/ 	.short	0x0028
        /*0084*/ 	.byte	0x00, 0xf0, 0x11, 0x00


	//----- nvinfo : EIATTR_KPARAM_INFO
	.align		4
.L_57:
        /*0088*/ 	.byte	0x04, 0x17
        /*008a*/ 	.short	(.L_59 - .L_58)
.L_58:
        /*008c*/ 	.word	0x00000000
        /*0090*/ 	.short	0x0005
        /*0092*/ 	.short	0x0024
        /*0094*/ 	.byte	0x00, 0xf0, 0x11, 0x00


	//----- nvinfo : EIATTR_KPARAM_INFO
	.align		4
.L_59:
        /*0098*/ 	.byte	0x04, 0x17
        /*009a*/ 	.short	(.L_61 - .L_60)
.L_60:
        /*009c*/ 	.word	0x00000000
        /*00a0*/ 	.short	0x0004
        /*00a2*/ 	.short	0x0020
        /*00a4*/ 	.byte	0x00, 0xf0, 0x11, 0x00


	//----- nvinfo : EIATTR_KPARAM_INFO
	.align		4
.L_61:
        /*00a8*/ 	.byte	0x04, 0x17
        /*00aa*/ 	.short	(.L_63 - .L_62)
.L_62:
        /*00ac*/ 	.word	0x00000000
        /*00b0*/ 	.short	0x0003
        /*00b2*/ 	.short	0x0018
        /*00b4*/ 	.byte	0x00, 0xf0, 0x21, 0x00


	//----- nvinfo : EIATTR_KPARAM_INFO
	.align		4
.L_63:
        /*00b8*/ 	.byte	0x04, 0x17
        /*00ba*/ 	.short	(.L_65 - .L_64)
.L_64:
        /*00bc*/ 	.word	0x00000000
        /*00c0*/ 	.short	0x0002
        /*00c2*/ 	.short	0x0010
        /*00c4*/ 	.byte	0x00, 0xf0, 0x21, 0x00


	//----- nvinfo : EIATTR_KPARAM_INFO
	.align		4
.L_65:
        /*00c8*/ 	.byte	0x04, 0x17
        /*00ca*/ 	.short	(.L_67 - .L_66)
.L_66:
        /*00cc*/ 	.word	0x00000000
        /*00d0*/ 	.short	0x0001
        /*00d2*/ 	.short	0x0008
        /*00d4*/ 	.byte	0x00, 0xf0, 0x21, 0x00


	//----- nvinfo : EIATTR_KPARAM_INFO
	.align		4
.L_67:
        /*00d8*/ 	.byte	0x04, 0x17
        /*00da*/ 	.short	(.L_69 - .L_68)
.L_68:
        /*00dc*/ 	.word	0x00000000
        /*00e0*/ 	.short	0x0000
        /*00e2*/ 	.short	0x0000
        /*00e4*/ 	.byte	0x00, 0xf0, 0x21, 0x00


	//----- nvinfo : EIATTR_SPARSE_MMA_MASK
	.align		4
.L_69:
        /*00e8*/ 	.byte	0x03, 0x50
        /*00ea*/ 	.short	0x0000


	//----- nvinfo : EIATTR_MAXREG_COUNT
	.align		4
        /*00ec*/ 	.byte	0x03, 0x1b
        /*00ee*/ 	.short	0x00ff


	//----- nvinfo : EIATTR_MERCURY_ISA_VERSION
	.align		4
        /*00f0*/ 	.byte	0x03, 0x5f
        /*00f2*/ 	.short	0x0101


	//----- nvinfo : EIATTR_EXIT_INSTR_OFFSETS
	.align		4
        /*00f4*/ 	.byte	0x04, 0x1c
        /*00f6*/ 	.short	(.L_71 - .L_70)


	//   ....[0]....
.L_70:
        /*00f8*/ 	.word	0x00000100


	//   ....[1]....
        /*00fc*/ 	.word	0x00000620


	//   ....[2]....
        /*0100*/ 	.word	0x00000a80


	//   ....[3]....
        /*0104*/ 	.word	0x00000ab0


	//   ....[4]....
        /*0108*/ 	.word	0x00000f70


	//   ....[5]....
        /*010c*/ 	.word	0x00001370


	//----- nvinfo : EIATTR_CRS_STACK_SIZE
	.align		4
.L_71:
        /*0110*/ 	.byte	0x04, 0x1e
        /*0112*/ 	.short	(.L_73 - .L_72)
.L_72:
        /*0114*/ 	.word	0x00000000


	//----- nvinfo : EIATTR_CBANK_PARAM_SIZE
	.align		4
.L_73:
        /*0118*/ 	.byte	0x03, 0x19
        /*011a*/ 	.short	0x004c


	//----- nvinfo : EIATTR_PARAM_CBANK
	.align		4
        /*011c*/ 	.byte	0x04, 0x0a
        /*011e*/ 	.short	(.L_75 - .L_74)
	.align		4
.L_74:
        /*0120*/ 	.word	index@(.nv.constant0._Z19rope_cuda_qk_kernelP6__halfS0_PKS_S2_iiiiiiPKiibi)
        /*0124*/ 	.short	0x0210
        /*0126*/ 	.short	0x004c


	//----- nvinfo : EIATTR_SW_WAR
	.align		4
.L_75:
        /*0128*/ 	.byte	0x04, 0x36
        /*012a*/ 	.short	(.L_77 - .L_76)
.L_76:
        /*012c*/ 	.word	0x00000008
.L_77:


//--------------------- .nv.info._Z16rope_cuda_kernelP6__halfPKS_S2_iiiiPKiibi --------------------------
	.section	.nv.info._Z16rope_cuda_kernelP6__halfPKS_S2_iiiiPKiibi,"",@"SHT_CUDA_INFO"
	.sectionflags	@""
	.align	4


	//----- nvinfo : EIATTR_CUDA_API_VERSION
	.align		4
        /*0000*/ 	.byte	0x04, 0x37
        /*0002*/ 	.short	(.L_79 - .L_78)
.L_78:
        /*0004*/ 	.word	0x00000082


	//----- nvinfo : EIATTR_KPARAM_INFO
	.align		4
.L_79:
        /*0008*/ 	.byte	0x04, 0x17
        /*000a*/ 	.short	(.L_81 - .L_80)
.L_80:
        /*000c*/ 	.word	0x00000000
        /*0010*/ 	.short	0x000a
        /*0012*/ 	.short	0x0038
        /*0014*/ 	.byte	0x00, 0xf0, 0x11, 0x00


	//----- nvinfo : EIATTR_KPARAM_INFO
	.align		4
.L_81:
        /*0018*/ 	.byte	0x04, 0x17
        /*001a*/ 	.short	(.L_83 - .L_82)
.L_82:
        /*001c*/ 	.word	0x00000000
        /*0020*/ 	.short	0x0009
        /*0022*/ 	.short	0x0034
        /*0024*/ 	.byte	0x00, 0xf0, 0x05, 0x00


	//----- nvinfo : EIATTR_KPARAM_INFO
	.align		4
.L_83:
        /*0028*/ 	.byte	0x04, 0x17
        /*002a*/ 	.short	(.L_85 - .L_84)
.L_84:
        /*002c*/ 	.word	0x00000000
        /*0030*/ 	.short	0x0008
        /*0032*/ 	.short	0x0030
        /*0034*/ 	.byte	0x00, 0xf0, 0x11, 0x00


	//----- nvinfo : EIATTR_KPARAM_INFO
	.align		4
.L_85:
        /*0038*/ 	.byte	0x04, 0x17
        /*003a*/ 	.short	(.L_87 - .L_86)
.L_86:
        /*003c*/ 	.word	0x00000000
        /*0040*/ 	.short	0x0007
        /*0042*/ 	.short	0x0028
        /*0044*/ 	.byte	0x00, 0xf0, 0x21, 0x00


	//----- nvinfo : EIATTR_KPARAM_INFO
	.align		4
.L_87:
        /*0048*/ 	.byte	0x04, 0x17
        /*004a*/ 	.short	(.L_89 - .L_88)
.L_88:
        /*004c*/ 	.word	0x00000000
        /*0050*/ 	.short	0x0006
        /*0052*/ 	.short	0x0024
        /*0054*/ 	.byte	0x00, 0xf0, 0x11, 0x00


	//----- nvinfo : EIATTR_KPARAM_INFO
	.align		4
.L_89:
        /*0058*/ 	.byte	0x04, 0x17
        /*005a*/ 	.short	(.L_91 - .L_90)
.L_90:
        /*005c*/ 	.word	0x00000000
        /*0060*/ 	.short	0x0005
        /*0062*/ 	.short	0x0020
        /*0064*/ 	.byte	0x00, 0xf0, 0x11, 0x00


	//----- nvinfo : EIATTR_KPARAM_INFO
	.align		4
.L_91:
        /*0068*/ 	.byte	0x04, 0x17
        /*006a*/ 	.short	(.L_93 - .L_92)
.L_92:
        /*006c*/ 	.word	0x00000000
        /*0070*/ 	.short	0x0004
        /*0072*/ 	.short	0x001c
        /*0074*/ 	.byte	0x00, 0xf0, 0x11, 0x00


	//----- nvinfo : EIATTR_KPARAM_INFO
	.align		4
.L_93:
        /*0078*/ 	.byte	0x04, 0x17
        /*007a*/ 	.short	(.L_95 - .L_94)
.L_94:
        /*007c*/ 	.word	0x00000000
        /*0080*/ 	.short	0x0003
        /*0082*/ 	.short	0x0018
        /*0084*/ 	.byte	0x00, 0xf0, 0x11, 0x00


	//----- nvinfo : EIATTR_KPARAM_INFO
	.align		4
.L_95:
        /*0088*/ 	.byte	0x04, 0x17
        /*008a*/ 	.short	(.L_97 - .L_96)
.L_96:
        /*008c*/ 	.word	0x00000000
        /*0090*/ 	.short	0x0002
        /*0092*/ 	.short	0x0010
        /*0094*/ 	.byte	0x00, 0xf0, 0x21, 0x00


	//----- nvinfo : EIATTR_KPARAM_INFO
	.align		4
.L_97:
        /*0098*/ 	.byte	0x04, 0x17
        /*009a*/ 	.short	(.L_99 - .L_98)
.L_98:
        /*009c*/ 	.word	0x00000000
        /*00a0*/ 	.short	0x0001
        /*00a2*/ 	.short	0x0008
        /*00a4*/ 	.byte	0x00, 0xf0, 0x21, 0x00


	//----- nvinfo : EIATTR_KPARAM_INFO
	.align		4
.L_99:
        /*00a8*/ 	.byte	0x04, 0x17
        /*00aa*/ 	.short	(.L_101 - .L_100)
.L_100:
        /*00ac*/ 	.word	0x00000000
        /*00b0*/ 	.short	0x0000
        /*00b2*/ 	.short	0x0000
        /*00b4*/ 	.byte	0x00, 0xf0, 0x21, 0x00


	//----- nvinfo : EIATTR_SPARSE_MMA_MASK
	.align		4
.L_101:
        /*00b8*/ 	.byte	0x03, 0x50
        /*00ba*/ 	.short	0x0000


	//----- nvinfo : EIATTR_MAXREG_COUNT
	.align		4
        /*00bc*/ 	.byte	0x03, 0x1b
        /*00be*/ 	.short	0x00ff


	//----- nvinfo : EIATTR_MERCURY_ISA_VERSION
	.align		4
        /*00c0*/ 	.byte	0x03, 0x5f
        /*00c2*/ 	.short	0x0101


	//----- nvinfo : EIATTR_EXIT_INSTR_OFFSETS
	.align		4
        /*00c4*/ 	.byte	0x04, 0x1c
        /*00c6*/ 	.short	(.L_103 - .L_102)


	//   ....[0]....
.L_102:
        /*00c8*/ 	.word	0x00000100


	//   ....[1]....
        /*00cc*/ 	.word	0x00000170


	//   ....[2]....
        /*00d0*/ 	.word	0x000005d0


	//   ....[3]....
        /*00d4*/ 	.word	0x00000600


	//   ....[4]....
        /*00d8*/ 	.word	0x00000670


	//   ....[5]....
        /*00dc*/ 	.word	0x00000a70


	//----- nvinfo : EIATTR_CBANK_PARAM_SIZE
	.align		4
.L_103:
        /*00e0*/ 	.byte	0x03, 0x19
        /*00e2*/ 	.short	0x003c


	//----- nvinfo : EIATTR_PARAM_CBANK
	.align		4
        /*00e4*/ 	.byte	0x04, 0x0a
        /*00e6*/ 	.short	(.L_105 - .L_104)
	.align		4
.L_104:
        /*00e8*/ 	.word	index@(.nv.constant0._Z16rope_cuda_kernelP6__halfPKS_S2_iiiiPKiibi)
        /*00ec*/ 	.short	0x0210
        /*00ee*/ 	.short	0x003c


	//----- nvinfo : EIATTR_SW_WAR
	.align		4
.L_105:
        /*00f0*/ 	.byte	0x04, 0x36
        /*00f2*/ 	.short	(.L_107 - .L_106)
.L_106:
        /*00f4*/ 	.word	0x00000008
.L_107:


//--------------------- .nv.callgraph             --------------------------
	.section	.nv.callgraph,"",@"SHT_CUDA_CALLGRAPH"
	.align	4
	.sectionentsize	8
	.align		4
        /*0000*/ 	.word	0x00000000
	.align		4
        /*0004*/ 	.word	0xffffffff
	.align		4
        /*0008*/ 	.word	0x00000000
	.align		4
        /*000c*/ 	.word	0xfffffffe
	.align		4
        /*0010*/ 	.word	0x00000000
	.align		4
        /*0014*/ 	.word	0xfffffffd
	.align		4
        /*0018*/ 	.word	0x00000000
	.align		4
        /*001c*/ 	.word	0xfffffffc


//--------------------- .nv.constant4             --------------------------
	.section	.nv.constant4,"a",@progbits
	.align	8
	.align		8
.nv.constant4:
        /*0000*/ 	.dword	_ZN37_INTERNAL_dc3b6eab_7_rope_cu_329c565b4cuda3std3__45__cpo5beginE
	.align		8
        /*0008*/ 	.dword	_ZN37_INTERNAL_dc3b6eab_7_rope_cu_329c565b4cuda3std3__45__cpo3endE
	.align		8
        /*0010*/ 	.dword	_ZN37_INTERNAL_dc3b6eab_7_rope_cu_329c565b4cuda3std3__45__cpo6cbeginE
	.align		8
        /*0018*/ 	.dword	_ZN37_INTERNAL_dc3b6eab_7_rope_cu_329c565b4cuda3std3__45__cpo4cendE
	.align		8
        /*0020*/ 	.dword	_ZN37_INTERNAL_dc3b6eab_7_rope_cu_329c565b4cuda3std3__45__cpo6rbeginE
	.align		8
        /*0028*/ 	.dword	_ZN37_INTERNAL_dc3b6eab_7_rope_cu_329c565b4cuda3std3__45__cpo4rendE
	.align		8
        /*0030*/ 	.dword	_ZN37_INTERNAL_dc3b6eab_7_rope_cu_329c565b4cuda3std3__45__cpo7crbeginE
	.align		8
        /*0038*/ 	.dword	_ZN37_INTERNAL_dc3b6eab_7_rope_cu_329c565b4cuda3std3__45__cpo5crendE
	.align		8
        /*0040*/ 	.dword	_ZN37_INTERNAL_dc3b6eab_7_rope_cu_329c565b4cuda3std3__439_GLOBAL__N__dc3b6eab_7_rope_cu_329c565b6ignoreE
	.align		8
        /*0048*/ 	.dword	_ZN37_INTERNAL_dc3b6eab_7_rope_cu_329c565b4cuda3std3__419piecewise_constructE
	.align		8
        /*0050*/ 	.dword	_ZN37_INTERNAL_dc3b6eab_7_rope_cu_329c565b4cuda3std3__48in_placeE
	.align		8
        /*0058*/ 	.dword	_ZN37_INTERNAL_dc3b6eab_7_rope_cu_329c565b4cuda3std3__420unreachable_sentinelE
	.align		8
        /*0060*/ 	.dword	_ZN37_INTERNAL_dc3b6eab_7_rope_cu_329c565b4cuda3std6ranges3__45__cpo4swapE
	.align		8
        /*0068*/ 	.dword	_ZN37_INTERNAL_dc3b6eab_7_rope_cu_329c565b4cuda3std6ranges3__45__cpo9iter_moveE
	.align		8
        /*0070*/ 	.dword	_ZN37_INTERNAL_dc3b6eab_7_rope_cu_329c565b4cuda3std6ranges3__45__cpo5beginE
	.align		8
        /*0078*/ 	.dword	_ZN37_INTERNAL_dc3b6eab_7_rope_cu_329c565b4cuda3std6ranges3__45__cpo3endE
	.align		8
        /*0080*/ 	.dword	_ZN37_INTERNAL_dc3b6eab_7_rope_cu_329c565b4cuda3std6ranges3__45__cpo6cbeginE
	.align		8
        /*0088*/ 	.dword	_ZN37_INTERNAL_dc3b6eab_7_rope_cu_329c565b4cuda3std6ranges3__45__cpo4cendE
	.align		8
        /*0090*/ 	.dword	_ZN37_INTERNAL_dc3b6eab_7_rope_cu_329c565b4cuda3std6ranges3__45__cpo7advanceE
	.align		8
        /*0098*/ 	.dword	_ZN37_INTERNAL_dc3b6eab_7_rope_cu_329c565b4cuda3std6ranges3__45__cpo9iter_swapE
	.align		8
        /*00a0*/ 	.dword	_ZN37_INTERNAL_dc3b6eab_7_rope_cu_329c565b4cuda3std6ranges3__45__cpo4nextE
	.align		8
        /*00a8*/ 	.dword	_ZN37_INTERNAL_dc3b6eab_7_rope_cu_329c565b4cuda3std6ranges3__45__cpo4prevE
	.align		8
        /*00b0*/ 	.dword	_ZN37_INTERNAL_dc3b6eab_7_rope_cu_329c565b4cuda3std6ranges3__45__cpo4dataE
	.align		8
        /*00b8*/ 	.dword	_ZN37_INTERNAL_dc3b6eab_7_rope_cu_329c565b4cuda3std6ranges3__45__cpo5cdataE
	.align		8
        /*00c0*/ 	.dword	_ZN37_INTERNAL_dc3b6eab_7_rope_cu_329c565b4cuda3std6ranges3__45__cpo4sizeE
	.align		8
        /*00c8*/ 	.dword	_ZN37_INTERNAL_dc3b6eab_7_rope_cu_329c565b4cuda3std6ranges3__45__cpo5ssizeE
	.align		8
        /*00d0*/ 	.dword	_ZN37_INTERNAL_dc3b6eab_7_rope_cu_329c565b4cuda3std6ranges3__45__cpo8distanceE
	.align		8
        /*00d8*/ 	.dword	_ZN37_INTERNAL_dc3b6eab_7_rope_cu_329c565b6thrust23THRUST_300001_SM_900_NS6system6detail10sequential3seqE


//--------------------- .text._Z19rope_cuda_qk_kernelP6__halfS0_PKS_S2_iiiiiiPKiibi --------------------------
	.section	.text._Z19rope_cuda_qk_kernelP6__halfS0_PKS_S2_iiiiiiPKiibi,"ax",@progbits
	.align	128
        .global         _Z19rope_cuda_qk_kernelP6__halfS0_PKS_S2_iiiiiiPKiibi
        .type           _Z19rope_cuda_qk_kernelP6__halfS0_PKS_S2_iiiiiiPKiibi,@function
        .size           _Z19rope_cuda_qk_kernelP6__halfS0_PKS_S2_iiiiiiPKiibi,(.L_x_20 - _Z19rope_cuda_qk_kernelP6__halfS0_PKS_S2_iiiiiiPKiibi)
        .other          _Z19rope_cuda_qk_kernelP6__halfS0_PKS_S2_iiiiiiPKiibi,@"STO_CUDA_ENTRY STV_DEFAULT"
_Z19rope_cuda_qk_kernelP6__halfS0_PKS_S2_iiiiiiPKiibi:
.text._Z19rope_cuda_qk_kernelP6__halfS0_PKS_S2_iiiiiiPKiibi:
[----:B------:R-:W-:Y:S01]  /*0000*/  LDC R1, c[0x0][0x28] ;  /* 0x00000a00ff017b82 */ /* 0x000fe20000000800 */
[----:B------:R-:W0:Y:S01]  /*0010*/  S2R R0, SR_CTAID.X ;  /* 0x0000000000007919 */ /* 0x000e220000002500 */
[----:B------:R-:W-:Y:S01]  /*0020*/  ULDC.U8 UR4, c[0x0][0x254] ;  /* 0x0000950000047ab9 */ /* 0x000fe20000000000 */
[----:B------:R-:W-:Y:S01]  /*0030*/  ULDC UR12, c[0x0][0x244] ;  /* 0x00009100000c7ab9 */ /* 0x000fe20000000800 */
[----:B------:R-:W-:Y:S01]  /*0040*/  UPRMT UR4, UR4, 0x8880, URZ ;  /* 0x0000888004047896 */ /* 0x000fe2000800003f */
[----:B------:R-:W0:Y:S01]  /*0050*/  S2R R3, SR_TID.X ;  /* 0x0000000000037919 */ /* 0x000e220000002100 */
[----:B------:R-:W-:Y:S01]  /*0060*/  ULDC.64 UR6, c[0x0][0x208] ;  /* 0x0000820000067ab9 */ /* 0x000fe20000000a00 */
[----:B------:R-:W-:-:S03]  /*0070*/  IMAD.U32 R2, RZ, RZ, UR12 ;  /* 0x0000000cff027e24 */ /* 0x000fc6000f8e00ff */
[----:B------:R-:W-:Y:S01]  /*0080*/  ISETP.NE.AND P0, PT, RZ, UR4, PT ;  /* 0x00000004ff007c0c */ /* 0x000fe2000bf05270 */
[----:B0-----:R-:W-:-:S04]  /*0090*/  IMAD R0, R0, 0x20, R3 ;  /* 0x0000002000007824 */ /* 0x001fc800078e0203 */
[----:B------:R-:W-:-:S08]  /*00a0*/  IMAD.SHL.U32 R0, R0, 0x2, RZ ;  /* 0x0000000200007824 */ /* 0x000fd000078e00ff */
[----:B------:R-:W-:Y:S05]  /*00b0*/  @!P0 BRA `(.L_x_0) ;  /* 0x0000000800748947 */ /* 0x000fea0003800000 */
[----:B------:R-:W-:Y:S02]  /*00c0*/  ULDC UR8, c[0x0][0x258] ;  /* 0x0000960000087ab9 */ /* 0x000fe40000000800 */
[----:B------:R-:W-:-:S04]  /*00d0*/  ULEA.HI UR4, UR8, UR8, URZ, 0x1 ;  /* 0x0000000808047291 */ /* 0x000fc8000f8f083f */
[----:B------:R-:W-:-:S06]  /*00e0*/  USHF.R.S32.HI UR4, URZ, 0x1, UR4 ;  /* 0x000000013f047899 */ /* 0x000fcc0008011404 */
[----:B------:R-:W-:-:S13]  /*00f0*/  ISETP.GE.AND P0, PT, R0, UR4, PT ;  /* 0x0000000400007c0c */ /* 0x000fda000bf06270 */
[----:B------:R-:W-:Y:S05]  /*0100*/  @P0 EXIT ;  /* 0x000000000000094d */ /* 0x000fea0003800000 */
[----:B------:R-:W0:Y:S01]  /*0110*/  S2R R3, SR_TID.Y ;  /* 0x0000000000037919 */ /* 0x000e220000002200 */
[----:B------:R-:W0:Y:S01]  /*0120*/  S2UR UR5, SR_CTAID.Y ;  /* 0x00000000000579c3 */ /* 0x000e220000002600 */
[----:B------:R-:W-:Y:S07]  /*0130*/  BSSY B0, `(.L_x_1) ;  /* 0x000004c000007945 */ /* 0x000fee0003800000 */
[----:B------:R-:W0:Y:S02]  /*0140*/  LDC R4, c[0x0][0x250] ;  /* 0x00009400ff047b82 */ /* 0x000e240000000800 */
[----:B0-----:R-:W-:Y:S01]  /*0150*/  IMAD R3, R4, UR5, R3 ;  /* 0x0000000504037c24 */ /* 0x001fe2000f8e0203 */
[----:B------:R-:W-:-:S04]  /*0160*/  ULDC UR5, c[0x0][0x230] ;  /* 0x00008c0000057ab9 */ /* 0x000fc80000000800 */
[----:B------:R-:W-:-:S13]  /*0170*/  ISETP.GE.AND P0, PT, R3, UR5, PT ;  /* 0x0000000503007c0c */ /* 0x000fda000bf06270 */
[----:B------:R-:W-:Y:S05]  /*0180*/  @P0 BRA `(.L_x_2) ;  /* 0x0000000400180947 */ /* 0x000fea0003800000 */
[----:B------:R-:W0:Y:S01]  /*0190*/  LDC R9, c[0x0][0x244] ;  /* 0x00009100ff097b82 */ /* 0x000e220000000800 */
[----:B------:R-:W1:Y:S07]  /*01a0*/  S2R R6, SR_CTAID.Z ;  /* 0x0000000000067919 */ /* 0x000e6e0000002700 */
[----:B------:R-:W1:Y:S01]  /*01b0*/  LDC.64 R4, c[0x0][0x248] ;  /* 0x00009200ff047b82 */ /* 0x000e620000000a00 */
[----:B0-----:R-:W-:Y:S01]  /*01c0*/  ISETP.NE.AND P0, PT, R9, -0x1, PT ;  /* 0xffffffff0900780c */ /* 0x001fe20003f05270 */
[----:B-1----:R-:W-:-:S12]  /*01d0*/  IMAD.WIDE.U32 R4, R6, 0x4, R4 ;  /* 0x0000000406047825 */ /* 0x002fd800078e0004 */
[----:B------:R-:W-:Y:S05]  /*01e0*/  @!P0 BRA `(.L_x_3) ;  /* 0x0000000000208947 */ /* 0x000fea0003800000 */
[----:B------:R-:W-:Y:S01]  /*01f0*/  ULDC.64 UR10, c[0x0][0x248] ;  /* 0x00009200000a7ab9 */ /* 0x000fe20000000a00 */
[----:B------:R-:W-:Y:S02]  /*0200*/  MOV R7, UR12 ;  /* 0x0000000c00077c02 */ /* 0x000fe40008000f00 */
[----:B------:R-:W-:-:S04]  /*0210*/  ISETP.NE.U32.AND P0, PT, RZ, UR10, PT ;  /* 0x0000000aff007c0c */ /* 0x000fc8000bf05070 */
[----:B------:R-:W-:-:S13]  /*0220*/  ISETP.NE.AND.EX P0, PT, RZ, UR11, PT, P0 ;  /* 0x0000000bff007c0c */ /* 0x000fda000bf05300 */
[----:B------:R-:W-:Y:S05]  /*0230*/  @!P0 BRA `(.L_x_4) ;  /* 0x0000000000148947 */ /* 0x000fea0003800000 */
[----:B------:R-:W2:Y:S02]  /*0240*/  LDG.E.CONSTANT R4, desc[UR6][R4.64] ;  /* 0x0000000604047981 */ /* 0x000ea4000c1e9900 */
[----:B--2---:R-:W-:Y:S01]  /*0250*/  IMAD.IADD R7, R4, 0x1, R9 ;  /* 0x0000000104077824 */ /* 0x004fe200078e0209 */
[----:B------:R-:W-:Y:S06]  /*0260*/  BRA `(.L_x_4) ;  /* 0x0000000000087947 */ /* 0x000fec0003800000 */
.L_x_3:
[----:B------:R-:W2:Y:S02]  /*0270*/  LDG.E.CONSTANT R4, desc[UR6][R4.64] ;  /* 0x0000000604047981 */ /* 0x000ea4000c1e9900 */
[----:B--2---:R-:W-:-:S07]  /*0280*/  VIMNMX R7, RZ, R4, !PT ;  /* 0x00000004ff077248 */ /* 0x004fce0007fe0100 */
.L_x_4:
[----:B------:R-:W0:Y:S01]  /*0290*/  LDC R12, c[0x0][0x23c] ;  /* 0x00008f00ff0c7b82 */ /* 0x000e220000000800 */
[----:B------:R-:W-:Y:S01]  /*02a0*/  IMAD R13, R6, UR5, R3 ;  /* 0x00000005060d7c24 */ /* 0x000fe2000f8e0203 */
[----:B------:R-:W-:-:S03]  /*02b0*/  ULDC UR9, c[0x0][0x238] ;  /* 0x00008e0000097ab9 */ /* 0x000fc60000000800 */
[----:B------:R-:W-:Y:S01]  /*02c0*/  IMAD R13, R13, UR9, R0 ;  /* 0x000000090d0d7c24 */ /* 0x000fe2000f8e0200 */
[----:B0-----:R-:W-:-:S04]  /*02d0*/  IABS R9, R12 ;  /* 0x0000000c00097213 */ /* 0x001fc80000000000 */
[----:B------:R-:W0:Y:S08]  /*02e0*/  I2F.RP R8, R9 ;  /* 0x0000000900087306 */ /* 0x000e300000209400 */
[----:B0-----:R-:W0:Y:S02]  /*02f0*/  MUFU.RCP R8, R8 ;  /* 0x0000000800087308 */ /* 0x001e240000001000 */
[----:B0-----:R-:W-:-:S06]  /*0300*/  VIADD R4, R8, 0xffffffe ;  /* 0x0ffffffe08047836 */ /* 0x001fcc0000000000 */
[----:B------:R0:W1:Y:S02]  /*0310*/  F2I.FTZ.U32.TRUNC.NTZ R5, R4 ;  /* 0x0000000400057305 */ /* 0x000064000021f000 */
[----:B0-----:R-:W-:Y:S01]  /*0320*/  HFMA2.MMA R4, -RZ, RZ, 0, 0 ;  /* 0x00000000ff047435 */ /* 0x001fe200000001ff */
[----:B-1----:R-:W-:-:S04]  /*0330*/  IMAD.MOV R10, RZ, RZ, -R5 ;  /* 0x000000ffff0a7224 */ /* 0x002fc800078e0a05 */
[----:B------:R-:W-:Y:S01]  /*0340*/  IMAD R11, R10, R9, RZ ;  /* 0x000000090a0b7224 */ /* 0x000fe200078e02ff */
[----:B------:R-:W-:-:S04]  /*0350*/  IABS R10, R3 ;  /* 0x00000003000a7213 */ /* 0x000fc80000000000 */
[----:B------:R-:W-:Y:S01]  /*0360*/  IMAD.HI.U32 R5, R5, R11, R4 ;  /* 0x0000000b05057227 */ /* 0x000fe200078e0004 */
[----:B------:R-:W-:-:S04]  /*0370*/  LOP3.LUT R4, R3, R12, RZ, 0x3c, !PT ;  /* 0x0000000c03047212 */ /* 0x000fc800078e3cff */
[----:B------:R-:W-:Y:S01]  /*0380*/  ISETP.GE.AND P1, PT, R4, RZ, PT ;  /* 0x000000ff0400720c */ /* 0x000fe20003f26270 */
[----:B------:R-:W-:-:S04]  /*0390*/  IMAD.HI.U32 R5, R5, R10, RZ ;  /* 0x0000000a05057227 */ /* 0x000fc800078e00ff */
[----:B------:R-:W-:-:S04]  /*03a0*/  IMAD.MOV R8, RZ, RZ, -R5 ;  /* 0x000000ffff087224 */ /* 0x000fc800078e0a05 */
[----:B------:R-:W-:-:S05]  /*03b0*/  IMAD R8, R9, R8, R10 ;  /* 0x0000000809087224 */ /* 0x000fca00078e020a */
[----:B------:R-:W-:-:S13]  /*03c0*/  ISETP.GT.U32.AND P2, PT, R9, R8, PT ;  /* 0x000000080900720c */ /* 0x000fda0003f44070 */
[----:B------:R-:W-:Y:S02]  /*03d0*/  @!P2 IMAD.IADD R8, R8, 0x1, -R9 ;  /* 0x000000010808a824 */ /* 0x000fe400078e0a09 */
[----:B------:R-:W-:Y:S01]  /*03e0*/  @!P2 VIADD R5, R5, 0x1 ;  /* 0x000000010505a836 */ /* 0x000fe20000000000 */
[----:B------:R-:W-:Y:S02]  /*03f0*/  ISETP.NE.AND P2, PT, R12, RZ, PT ;  /* 0x000000ff0c00720c */ /* 0x000fe40003f45270 */
[----:B------:R-:W-:Y:S02]  /*0400*/  ISETP.GE.U32.AND P0, PT, R8, R9, PT ;  /* 0x000000090800720c */ /* 0x000fe40003f06070 */
[----:B------:R-:W0:Y:S11]  /*0410*/  LDC.64 R8, c[0x0][0x220] ;  /* 0x00008800ff087b82 */ /* 0x000e360000000a00 */
[----:B------:R-:W-:-:S05]  /*0420*/  @P0 IADD3 R5, R5, 0x1, RZ ;  /* 0x0000000105050810 */ /* 0x000fca0007ffe0ff */
[----:B------:R-:W-:Y:S02]  /*0430*/  IMAD.MOV.U32 R10, RZ, RZ, R5 ;  /* 0x000000ffff0a7224 */ /* 0x000fe400078e0005 */
[----:B------:R-:W1:Y:S02]  /*0440*/  LDC.64 R4, c[0x0][0x210] ;  /* 0x00008400ff047b82 */ /* 0x000e640000000a00 */
[----:B------:R-:W-:Y:S01]  /*0450*/  @!P1 IMAD.MOV R10, RZ, RZ, -R10 ;  /* 0x000000ffff0a9224 */ /* 0x000fe200078e0a0a */
[----:B------:R-:W-:-:S04]  /*0460*/  @!P2 LOP3.LUT R10, RZ, R12, RZ, 0x33, !PT ;  /* 0x0000000cff0aa212 */ /* 0x000fc800078e33ff */
[----:B------:R-:W-:Y:S01]  /*0470*/  VIADDMNMX R11, R10, R7, RZ, !PT ;  /* 0x000000070a0b7246 */ /* 0x000fe200078001ff */
[----:B------:R-:W-:Y:S01]  /*0480*/  VIADD R10, R13, UR4 ;  /* 0x000000040d0a7c36 */ /* 0x000fe20008000000 */
[----:B------:R-:W2:Y:S03]  /*0490*/  LDC.64 R6, c[0x0][0x228] ;  /* 0x00008a00ff067b82 */ /* 0x000ea60000000a00 */
[----:B------:R-:W-:Y:S01]  /*04a0*/  IMAD R11, R11, UR8, R0 ;  /* 0x000000080b0b7c24 */ /* 0x000fe2000f8e0200 */
[----:B------:R-:W-:Y:S02]  /*04b0*/  LEA.HI R12, R10, R10, RZ, 0x1 ;  /* 0x0000000a0a0c7211 */ /* 0x000fe400078f08ff */
[----:B------:R-:W-:Y:S02]  /*04c0*/  LEA.HI R10, R13, R13, RZ, 0x1 ;  /* 0x0000000d0d0a7211 */ /* 0x000fe400078f08ff */
[----:B------:R-:W-:-:S02]  /*04d0*/  LEA.HI R11, R11, R11, RZ, 0x1 ;  /* 0x0000000b0b0b7211 */ /* 0x000fc400078f08ff */
[----:B------:R-:W-:Y:S02]  /*04e0*/  SHF.R.S32.HI R17, RZ, 0x1, R12 ;  /* 0x00000001ff117819 */ /* 0x000fe4000001140c */
[----:B------:R-:W-:Y:S02]  /*04f0*/  SHF.R.S32.HI R13, RZ, 0x1, R11 ;  /* 0x00000001ff0d7819 */ /* 0x000fe4000001140b */
[----:B------:R-:W-:-:S03]  /*0500*/  SHF.R.S32.HI R15, RZ, 0x1, R10 ;  /* 0x00000001ff0f7819 */ /* 0x000fc6000001140a */
[----:B0-----:R-:W-:-:S04]  /*0510*/  IMAD.WIDE R10, R13, 0x4, R8 ;  /* 0x000000040d0a7825 */ /* 0x001fc800078e0208 */
[--C-:B-1----:R-:W-:Y:S02]  /*0520*/  IMAD.WIDE R8, R17, 0x4, R4.reuse ;  /* 0x0000000411087825 */ /* 0x102fe400078e0204 */
[----:B------:R-:W3:Y:S02]  /*0530*/  LDG.E.CONSTANT R10, desc[UR6][R10.64] ;  /* 0x000000060a0a7981 */ /* 0x000ee4000c1e9900 */
[----:B------:R-:W-:Y:S02]  /*0540*/  IMAD.WIDE R4, R15, 0x4, R4 ;  /* 0x000000040f047825 */ /* 0x000fe400078e0204 */
[----:B------:R-:W3:Y:S02]  /*0550*/  LDG.E R15, desc[UR6][R8.64] ;  /* 0x00000006080f7981 */ /* 0x000ee4000c1e1900 */
[----:B--2---:R-:W-:Y:S02]  /*0560*/  IMAD.WIDE R6, R13, 0x4, R6 ;  /* 0x000000040d067825 */ /* 0x004fe400078e0206 */
[----:B------:R-:W2:Y:S04]  /*0570*/  LDG.E R13, desc[UR6][R4.64] ;  /* 0x00000006040d7981 */ /* 0x000ea8000c1e1900 */
[----:B------:R3:W4:Y:S02]  /*0580*/  LDG.E.CONSTANT R6, desc[UR6][R6.64] ;  /* 0x0000000606067981 */ /* 0x000724000c1e9900 */
[----:B---3--:R-:W-:Y:S01]  /*0590*/  HMUL2 R7, R15, -R10 ;  /* 0x8000000a0f077232 */ /* 0x008fe20000000000 */
[----:B--2---:R-:W-:-:S05]  /*05a0*/  HFMA2.MMA R11, R13, R10, -RZ ;  /* 0x0000000a0d0b7235 */ /* 0x004fca00001000ff */
[----:B----4-:R-:W-:-:S05]  /*05b0*/  HFMA2.MMA R13, R13, R6, R7 ;  /* 0x000000060d0d7235 */ /* 0x010fca0000000007 */
[----:B------:R-:W-:Y:S02]  /*05c0*/  HFMA2 R15, R15, R6, R11 ;  /* 0x000000060f0f7231 */ /* 0x000fe4000000000b */
[----:B------:R0:W-:Y:S04]  /*05d0*/  STG.E desc[UR6][R4.64], R13 ;  /* 0x0000000d04007986 */ /* 0x0001e8000c101906 */
[----:B------:R0:W-:Y:S02]  /*05e0*/  STG.E desc[UR6][R8.64], R15 ;  /* 0x0000000f08007986 */ /* 0x0001e4000c101906 */
.L_x_2:
[----:B------:R-:W-:Y:S05]  /*05f0*/  BSYNC B0 ;  /* 0x0000000000007941 */ /* 0x000fea0003800000 */
.L_x_1:
[----:B------:R-:W-:Y:S02]  /*0600*/  ULDC UR9, c[0x0][0x234] ;  /* 0x00008d0000097ab9 */ /* 0x000fe40000000800 */
[----:B------:R-:W-:-:S13]  /*0610*/  ISETP.GE.AND P0, PT, R3, UR9, PT ;  /* 0x0000000903007c0c */ /* 0x000fda000bf06270 */
[----:B------:R-:W-:Y:S05]  /*0620*/  @P0 EXIT ;  /* 0x000000000000094d */ /* 0x000fea0003800000 */
[----:B------:R-:W1:Y:S01]  /*0630*/  LDC R6, c[0x0][0x244] ;  /* 0x00009100ff067b82 */ /* 0x000e620000000800 */
[----:B0-----:R-:W0:Y:S07]  /*0640*/  S2R R8, SR_CTAID.Z ;  /* 0x0000000000087919 */ /* 0x001e2e0000002700 */
[----:B------:R-:W0:Y:S01]  /*0650*/  LDC.64 R4, c[0x0][0x248] ;  /* 0x00009200ff047b82 */ /* 0x000e220000000a00 */
[----:B-1----:R-:W-:Y:S01]  /*0660*/  ISETP.NE.AND P0, PT, R6, -0x1, PT ;  /* 0xffffffff0600780c */ /* 0x002fe20003f05270 */
[----:B0-----:R-:W-:-:S12]  /*0670*/  IMAD.WIDE.U32 R4, R8, 0x4, R4 ;  /* 0x0000000408047825 */ /* 0x001fd800078e0004 */
[----:B------:R-:W-:Y:S05]  /*0680*/  @!P0 BRA `(.L_x_5) ;  /* 0x00000000001c8947 */ /* 0x000fea0003800000 */
[----:B------:R-:W-:Y:S02]  /*0690*/  ULDC.64 UR10, c[0x0][0x248] ;  /* 0x00009200000a7ab9 */ /* 0x000fe40000000a00 */
[----:B------:R-:W-:-:S04]  /*06a0*/  ISETP.NE.U32.AND P0, PT, RZ, UR10, PT ;  /* 0x0000000aff007c0c */ /* 0x000fc8000bf05070 */
[----:B------:R-:W-:-:S13]  /*06b0*/  ISETP.NE.AND.EX P0, PT, RZ, UR11, PT, P0 ;  /* 0x0000000bff007c0c */ /* 0x000fda000bf05300 */
[----:B------:R-:W-:Y:S05]  /*06c0*/  @!P0 BRA `(.L_x_6) ;  /* 0x0000000000148947 */ /* 0x000fea0003800000 */
[----:B------:R-:W2:Y:S02]  /*06d0*/  LDG.E.CONSTANT R5, desc[UR6][R4.64] ;  /* 0x0000000604057981 */ /* 0x000ea4000c1e9900 */
[----:B--2---:R-:W-:Y:S01]  /*06e0*/  IADD3 R2, R5, R6, RZ ;  /* 0x0000000605027210 */ /* 0x004fe20007ffe0ff */
[----:B------:R-:W-:Y:S06]  /*06f0*/  BRA `(.L_x_6) ;  /* 0x0000000000087947 */ /* 0x000fec0003800000 */
.L_x_5:
[----:B------:R-:W2:Y:S02]  /*0700*/  LDG.E.CONSTANT R2, desc[UR6][R4.64] ;  /* 0x0000000604027981 */ /* 0x000ea4000c1e9900 */
[----:B--2---:R-:W-:-:S07]  /*0710*/  VIMNMX R2, RZ, R2, !PT ;  /* 0x00000002ff027248 */ /* 0x004fce0007fe0100 */
.L_x_6:
        /* <DEDUP_REMOVED lines=9> */
[----:B0-----:R-:W-:Y:S02]  /*07b0*/  IMAD.MOV.U32 R4, RZ, RZ, RZ ;  /* 0x000000ffff047224 */ /* 0x001fe400078e00ff */
[----:B-1----:R-:W-:-:S04]  /*07c0*/  IMAD.MOV R12, RZ, RZ, -R5 ;  /* 0x000000ffff0c7224 */ /* 0x002fc800078e0a05 */
[----:B------:R-:W-:Y:S01]  /*07d0*/  IMAD R9, R12, R7, RZ ;  /* 0x000000070c097224 */ /* 0x000fe200078e02ff */
[----:B------:R-:W-:-:S03]  /*07e0*/  IABS R12, R3 ;  /* 0x00000003000c7213 */ /* 0x000fc60000000000 */
[----:B------:R-:W-:Y:S01]  /*07f0*/  IMAD.HI.U32 R5, R5, R9, R4 ;  /* 0x0000000905057227 */ /* 0x000fe200078e0004 */
[----:B------:R-:W-:-:S04]  /*0800*/  LOP3.LUT R4, R3, R10, RZ, 0x3c, !PT ;  /* 0x0000000a03047212 */ /* 0x000fc800078e3cff */
[----:B------:R-:W-:Y:S01]  /*0810*/  ISETP.GE.AND P1, PT, R4, RZ, PT ;  /* 0x000000ff0400720c */ /* 0x000fe20003f26270 */
[----:B------:R-:W-:-:S05]  /*0820*/  IMAD.HI.U32 R5, R5, R12, RZ ;  /* 0x0000000c05057227 */ /* 0x000fca00078e00ff */
[----:B------:R-:W-:-:S05]  /*0830*/  IADD3 R6, -R5, RZ, RZ ;  /* 0x000000ff05067210 */ /* 0x000fca0007ffe1ff */
[----:B------:R-:W-:-:S05]  /*0840*/  IMAD R6, R7, R6, R12 ;  /* 0x0000000607067224 */ /* 0x000fca00078e020c */
[----:B------:R-:W-:-:S13]  /*0850*/  ISETP.GT.U32.AND P2, PT, R7, R6, PT ;  /* 0x000000060700720c */ /* 0x000fda0003f44070 */
[----:B------:R-:W-:Y:S02]  /*0860*/  @!P2 IMAD.IADD R6, R6, 0x1, -R7 ;  /* 0x000000010606a824 */ /* 0x000fe400078e0a07 */
[----:B------:R-:W-:Y:S01]  /*0870*/  @!P2 VIADD R5, R5, 0x1 ;  /* 0x000000010505a836 */ /* 0x000fe20000000000 */
[----:B------:R-:W-:Y:S02]  /*0880*/  ISETP.NE.AND P2, PT, R10, RZ, PT ;  /* 0x000000ff0a00720c */ /* 0x000fe40003f45270 */
[----:B------:R-:W-:Y:S02]  /*0890*/  ISETP.GE.U32.AND P0, PT, R6, R7, PT ;  /* 0x000000070600720c */ /* 0x000fe40003f06070 */
[----:B------:R-:W0:Y:S11]  /*08a0*/  LDC.64 R6, c[0x0][0x220] ;  /* 0x00008800ff067b82 */ /* 0x000e360000000a00 */
[----:B------:R-:W-:-:S05]  /*08b0*/  @P0 VIADD R5, R5, 0x1 ;  /* 0x0000000105050836 */ /* 0x000fca0000000000 */
[----:B------:R-:W-:Y:S02]  /*08c0*/  MOV R9, R5 ;  /* 0x0000000500097202 */ /* 0x000fe40000000f00 */
[----:B------:R-:W1:Y:S03]  /*08d0*/  LDC.64 R4, c[0x0][0x218] ;  /* 0x00008600ff047b82 */ /* 0x000e660000000a00 */
[----:B------:R-:W-:Y:S01]  /*08e0*/  @!P1 IMAD.MOV R9, RZ, RZ, -R9 ;  /* 0x000000ffff099224 */ /* 0x000fe200078e0a09 */
[----:B------:R-:W-:-:S04]  /*08f0*/  @!P2 LOP3.LUT R9, RZ, R10, RZ, 0x33, !PT ;  /* 0x0000000aff09a212 */ /* 0x000fc800078e33ff */
[----:B------:R-:W-:Y:S02]  /*0900*/  VIADDMNMX R9, R9, R2, RZ, !PT ;  /* 0x0000000209097246 */ /* 0x000fe400078001ff */
[----:B------:R-:W2:Y:S03]  /*0910*/  LDC.64 R2, c[0x0][0x228] ;  /* 0x00008a00ff027b82 */ /* 0x000ea60000000a00 */
[----:B------:R-:W-:Y:S02]  /*0920*/  IMAD R9, R9, UR8, R0 ;  /* 0x0000000809097c24 */ /* 0x000fe4000f8e0200 */
[----:B------:R-:W-:-:S03]  /*0930*/  VIADD R0, R11, UR4 ;  /* 0x000000040b007c36 */ /* 0x000fc60008000000 */
[----:B------:R-:W-:Y:S02]  /*0940*/  LEA.HI R9, R9, R9, RZ, 0x1 ;  /* 0x0000000909097211 */ /* 0x000fe400078f08ff */
[----:B------:R-:W-:Y:S02]  /*0950*/  LEA.HI R8, R0, R0, RZ, 0x1 ;  /* 0x0000000000087211 */ /* 0x000fe400078f08ff */
[----:B------:R-:W-:Y:S02]  /*0960*/  LEA.HI R0, R11, R11, RZ, 0x1 ;  /* 0x0000000b0b007211 */ /* 0x000fe400078f08ff */
[----:B------:R-:W-:Y:S02]  /*0970*/  SHF.R.S32.HI R11, RZ, 0x1, R9 ;  /* 0x00000001ff0b7819 */ /* 0x000fe40000011409 */
[----:B------:R-:W-:Y:S02]  /*0980*/  SHF.R.S32.HI R15, RZ, 0x1, R8 ;  /* 0x00000001ff0f7819 */ /* 0x000fe40000011408 */
[----:B------:R-:W-:Y:S01]  /*0990*/  SHF.R.S32.HI R13, RZ, 0x1, R0 ;  /* 0x00000001ff0d7819 */ /* 0x000fe20000011400 */
[----:B0-----:R-:W-:-:S04]  /*09a0*/  IMAD.WIDE R8, R11, 0x4, R6 ;  /* 0x000000040b087825 */ /* 0x001fc800078e0206 */
[--C-:B-1----:R-:W-:Y:S02]  /*09b0*/  IMAD.WIDE R6, R15, 0x4, R4.reuse ;  /* 0x000000040f067825 */ /* 0x102fe400078e0204 */
[----:B------:R-:W3:Y:S02]  /*09c0*/  LDG.E.CONSTANT R8, desc[UR6][R8.64] ;  /* 0x0000000608087981 */ /* 0x000ee4000c1e9900 */
[----:B------:R-:W-:Y:S02]  /*09d0*/  IMAD.WIDE R4, R13, 0x4, R4 ;  /* 0x000000040d047825 */ /* 0x000fe400078e0204 */
[----:B------:R-:W3:Y:S02]  /*09e0*/  LDG.E R13, desc[UR6][R6.64] ;  /* 0x00000006060d7981 */ /* 0x000ee4000c1e1900 */
[----:B--2---:R-:W-:Y:S02]  /*09f0*/  IMAD.WIDE R2, R11, 0x4, R2 ;  /* 0x000000040b027825 */ /* 0x004fe400078e0202 */
[----:B------:R-:W2:Y:S04]  /*0a00*/  LDG.E R11, desc[UR6][R4.64] ;  /* 0x00000006040b7981 */ /* 0x000ea8000c1e1900 */
[----:B------:R2:W4:Y:S01]  /*0a10*/  LDG.E.CONSTANT R2, desc[UR6][R2.64] ;  /* 0x0000000602027981 */ /* 0x000522000c1e9900 */
[----:B---3--:R-:W-:Y:S01]  /*0a20*/  HMUL2 R0, R13, -R8 ;  /* 0x800000080d007232 */ /* 0x008fe20000000000 */
[----:B--2---:R-:W-:-:S05]  /*0a30*/  HFMA2.MMA R3, R11, R8, -RZ ;  /* 0x000000080b037235 */ /* 0x004fca00001000ff */
[----:B----4-:R-:W-:-:S05]  /*0a40*/  HFMA2.MMA R11, R11, R2, R0 ;  /* 0x000000020b0b7235 */ /* 0x010fca0000000000 */
[----:B------:R-:W-:Y:S02]  /*0a50*/  HFMA2 R13, R13, R2, R3 ;  /* 0x000000020d0d7231 */ /* 0x000fe40000000003 */
[----:B------:R-:W-:Y:S04]  /*0a60*/  STG.E desc[UR6][R4.64], R11 ;  /* 0x0000000b04007986 */ /* 0x000fe8000c101906 */
[----:B------:R-:W-:Y:S01]  /*0a70*/  STG.E desc[UR6][R6.64], R13 ;  /* 0x0000000d06007986 */ /* 0x000fe2000c101906 */
[----:B------:R-:W-:Y:S05]  /*0a80*/  EXIT ;  /* 0x000000000000794d */ /* 0x000fea0003800000 */
.L_x_0:
[----:B------:R-:W-:Y:S02]  /*0a90*/  ULDC UR4, c[0x0][0x258] ;  /* 0x0000960000047ab9 */ /* 0x000fe40000000800 */
        /* <DEDUP_REMOVED lines=17> */
[----:B------:R-:W-:Y:S01]  /*0bb0*/  IMAD.U32 R7, RZ, RZ, UR12 ;  /* 0x0000000cff077e24 */ /* 0x000fe2000f8e00ff */
[----:B------:R-:W-:-:S04]  /*0bc0*/  ISETP.NE.U32.AND P0, PT, RZ, UR8, PT ;  /* 0x00000008ff007c0c */ /* 0x000fc8000bf05070 */
[----:B------:R-:W-:-:S13]  /*0bd0*/  ISETP.NE.AND.EX P0, PT, RZ, UR9, PT, P0 ;  /* 0x00000009ff007c0c */ /* 0x000fda000bf05300 */
[----:B------:R-:W-:Y:S05]  /*0be0*/  @!P0 BRA `(.L_x_10) ;  /* 0x0000000000148947 */ /* 0x000fea0003800000 */
[----:B------:R-:W2:Y:S02]  /*0bf0*/  LDG.E.CONSTANT R5, desc[UR6][R4.64] ;  /* 0x0000000604057981 */ /* 0x000ea4000c1e9900 */
[----:B--2---:R-:W-:Y:S01]  /*0c00*/  IADD3 R7, R5, R8, RZ ;  /* 0x0000000805077210 */ /* 0x004fe20007ffe0ff */
[----:B------:R-:W-:Y:S06]  /*0c10*/  BRA `(.L_x_10) ;  /* 0x0000000000087947 */ /* 0x000fec0003800000 */
.L_x_9:
[----:B------:R-:W2:Y:S02]  /*0c20*/  LDG.E.CONSTANT R4, desc[UR6][R4.64] ;  /* 0x0000000604047981 */ /* 0x000ea4000c1e9900 */
[----:B--2---:R-:W-:-:S07]  /*0c30*/  VIMNMX R7, RZ, R4, !PT ;  /* 0x00000004ff077248 */ /* 0x004fce0007fe0100 */
.L_x_10:
[----:B------:R-:W0:Y:S01]  /*0c40*/  LDC R14, c[0x0][0x23c] ;  /* 0x00008f00ff0e7b82 */ /* 0x000e220000000800 */
[----:B------:R-:W-:Y:S01]  /*0c50*/  IABS R10, R3 ;  /* 0x00000003000a7213 */ /* 0x000fe20000000000 */
[----:B------:R-:W-:Y:S01]  /*0c60*/  IMAD R13, R6, UR5, R3 ;  /* 0x00000005060d7c24 */ /* 0x000fe2000f8e0203 */
[----:B------:R-:W-:-:S03]  /*0c70*/  ULDC UR8, c[0x0][0x238] ;  /* 0x00008e0000087ab9 */ /* 0x000fc60000000800 */
[----:B------:R-:W-:-:S05]  /*0c80*/  IMAD R13, R13, UR8, R0 ;  /* 0x000000080d0d7c24 */ /* 0x000fca000f8e0200 */
[----:B------:R-:W-:-:S04]  /*0c90*/  LEA.HI R13, R13, R13, RZ, 0x1 ;  /* 0x0000000d0d0d7211 */ /* 0x000fc800078f08ff */
[----:B------:R-:W-:Y:S02]  /*0ca0*/  SHF.R.S32.HI R15, RZ, 0x1, R13 ;  /* 0x00000001ff0f7819 */ /* 0x000fe4000001140d */
[----:B0-----:R-:W-:-:S04]  /*0cb0*/  IABS R8, R14 ;  /* 0x0000000e00087213 */ /* 0x001fc80000000000 */
[----:B------:R-:W0:Y:S08]  /*0cc0*/  I2F.RP R9, R8 ;  /* 0x0000000800097306 */ /* 0x000e300000209400 */
[----:B0-----:R-:W0:Y:S02]  /*0cd0*/  MUFU.RCP R9, R9 ;  /* 0x0000000900097308 */ /* 0x001e240000001000 */
[----:B0-----:R-:W-:-:S06]  /*0ce0*/  VIADD R4, R9, 0xffffffe ;  /* 0x0ffffffe09047836 */ /* 0x001fcc0000000000 */
[----:B------:R0:W1:Y:S02]  /*0cf0*/  F2I.FTZ.U32.TRUNC.NTZ R5, R4 ;  /* 0x0000000400057305 */ /* 0x000064000021f000 */
[----:B0-----:R-:W-:Y:S01]  /*0d00*/  MOV R4, RZ ;  /* 0x000000ff00047202 */ /* 0x001fe20000000f00 */
[----:B-1----:R-:W-:-:S04]  /*0d10*/  IMAD.MOV R11, RZ, RZ, -R5 ;  /* 0x000000ffff0b7224 */ /* 0x002fc800078e0a05 */
[----:B------:R-:W-:-:S04]  /*0d20*/  IMAD R11, R11, R8, RZ ;  /* 0x000000080b0b7224 */ /* 0x000fc800078e02ff */
[----:B------:R-:W-:Y:S01]  /*0d30*/  IMAD.HI.U32 R11, R5, R11, R4 ;  /* 0x0000000b050b7227 */ /* 0x000fe200078e0004 */
[----:B------:R-:W-:-:S03]  /*0d40*/  LOP3.LUT R4, R3, R14, RZ, 0x3c, !PT ;  /* 0x0000000e03047212 */ /* 0x000fc600078e3cff */
[----:B------:R-:W-:Y:S01]  /*0d50*/  IMAD.MOV.U32 R5, RZ, RZ, R10 ;  /* 0x000000ffff057224 */ /* 0x000fe200078e000a */
[----:B------:R-:W-:-:S03]  /*0d60*/  ISETP.GE.AND P0, PT, R4, RZ, PT ;  /* 0x000000ff0400720c */ /* 0x000fc60003f06270 */
[----:B------:R-:W-:Y:S02]  /*0d70*/  IMAD.HI.U32 R12, R11, R5, RZ ;  /* 0x000000050b0c7227 */ /* 0x000fe400078e00ff */
[----:B------:R-:W0:Y:S02]  /*0d80*/  LDC.64 R10, c[0x0][0x210] ;  /* 0x00008400ff0a7b82 */ /* 0x000e240000000a00 */
[----:B------:R-:W-:-:S04]  /*0d90*/  IMAD.MOV R9, RZ, RZ, -R12 ;  /* 0x000000ffff097224 */ /* 0x000fc800078e0a0c */
[----:B------:R-:W-:-:S05]  /*0da0*/  IMAD R5, R8, R9, R5 ;  /* 0x0000000908057224 */ /* 0x000fca00078e0205 */
[----:B------:R-:W-:-:S13]  /*0db0*/  ISETP.GT.U32.AND P2, PT, R8, R5, PT ;  /* 0x000000050800720c */ /* 0x000fda0003f44070 */
[-C--:B------:R-:W-:Y:S01]  /*0dc0*/  @!P2 IADD3 R5, R5, -R8.reuse, RZ ;  /* 0x800000080505a210 */ /* 0x080fe20007ffe0ff */
[----:B------:R-:W-:Y:S01]  /*0dd0*/  @!P2 VIADD R12, R12, 0x1 ;  /* 0x000000010c0ca836 */ /* 0x000fe20000000000 */
[----:B------:R-:W-:Y:S02]  /*0de0*/  ISETP.NE.AND P2, PT, R14, RZ, PT ;  /* 0x000000ff0e00720c */ /* 0x000fe40003f45270 */
[----:B------:R-:W-:Y:S02]  /*0df0*/  ISETP.GE.U32.AND P1, PT, R5, R8, PT ;  /* 0x000000080500720c */ /* 0x000fe40003f26070 */
[----:B------:R-:W1:Y:S08]  /*0e00*/  LDC.64 R4, c[0x0][0x228] ;  /* 0x00008a00ff047b82 */ /* 0x000e700000000a00 */
[----:B------:R-:W2:Y:S03]  /*0e10*/  LDC.64 R8, c[0x0][0x220] ;  /* 0x00008800ff087b82 */ /* 0x000ea60000000a00 */
[----:B------:R-:W-:-:S05]  /*0e20*/  @P1 VIADD R12, R12, 0x1 ;  /* 0x000000010c0c1836 */ /* 0x000fca0000000000 */
[----:B------:R-:W-:Y:S02]  /*0e30*/  @!P0 IADD3 R12, -R12, RZ, RZ ;  /* 0x000000ff0c0c8210 */ /* 0x000fe40007ffe1ff */
[----:B------:R-:W-:-:S04]  /*0e40*/  @!P2 LOP3.LUT R12, RZ, R14, RZ, 0x33, !PT ;  /* 0x0000000eff0ca212 */ /* 0x000fc800078e33ff */
[----:B------:R-:W-:-:S05]  /*0e50*/  VIADDMNMX R7, R12, R7, RZ, !PT ;  /* 0x000000070c077246 */ /* 0x000fca00078001ff */
[----:B------:R-:W-:-:S05]  /*0e60*/  IMAD R7, R7, UR4, R0 ;  /* 0x0000000407077c24 */ /* 0x000fca000f8e0200 */
[----:B------:R-:W-:-:S04]  /*0e70*/  LEA.HI R7, R7, R7, RZ, 0x1 ;  /* 0x0000000707077211 */ /* 0x000fc800078f08ff */
[----:B------:R-:W-:Y:S01]  /*0e80*/  SHF.R.S32.HI R13, RZ, 0x1, R7 ;  /* 0x00000001ff0d7819 */ /* 0x000fe20000011407 */
[----:B0-----:R-:W-:-:S04]  /*0e90*/  IMAD.WIDE R6, R15, 0x4, R10 ;  /* 0x000000040f067825 */ /* 0x001fc800078e020a */
[C---:B-1----:R-:W-:Y:S01]  /*0ea0*/  IMAD.WIDE R4, R13.reuse, 0x4, R4 ;  /* 0x000000040d047825 */ /* 0x042fe200078e0204 */
[----:B------:R-:W3:Y:S03]  /*0eb0*/  LDG.E R11, desc[UR6][R6.64] ;  /* 0x00000006060b7981 */ /* 0x000ee6000c1e1900 */
[----:B--2---:R-:W-:Y:S02]  /*0ec0*/  IMAD.WIDE R8, R13, 0x4, R8 ;  /* 0x000000040d087825 */ /* 0x004fe400078e0208 */
[----:B------:R-:W3:Y:S04]  /*0ed0*/  LDG.E.CONSTANT R4, desc[UR6][R4.64] ;  /* 0x0000000604047981 */ /* 0x000ee8000c1e9900 */
[----:B------:R-:W2:Y:S01]  /*0ee0*/  LDG.E.CONSTANT R8, desc[UR6][R8.64] ;  /* 0x0000000608087981 */ /* 0x000ea2000c1e9900 */
[----:B---3--:R-:W-:Y:S01]  /*0ef0*/  HMUL2 R5, R11, R4 ;  /* 0x000000040b057232 */ /* 0x008fe20000000000 */
[----:B------:R-:W-:-:S02]  /*0f00*/  PRMT R4, R11, 0x5432, R11 ;  /* 0x000054320b047816 */ /* 0x000fc4000000000b */
[----:B--2---:R-:W-:-:S06]  /*0f10*/  LOP3.LUT R10, R8, 0x8000, RZ, 0x3c, !PT ;  /* 0x00008000080a7812 */ /* 0x004fcc00078e3cff */
[----:B------:R-:W-:-:S07]  /*0f20*/  HFMA2.MMA R11, R4, R10, R5 ;  /* 0x0000000a040b7235 */ /* 0x000fce0000000005 */
[----:B------:R0:W-:Y:S04]  /*0f30*/  STG.E desc[UR6][R6.64], R11 ;  /* 0x0000000b06007986 */ /* 0x0001e8000c101906 */
.L_x_8:
[----:B------:R-:W-:Y:S05]  /*0f40*/  BSYNC B0 ;  /* 0x0000000000007941 */ /* 0x000fea0003800000 */
.L_x_7:
[----:B------:R-:W-:Y:S02]  /*0f50*/  ULDC UR8, c[0x0][0x234] ;  /* 0x00008d0000087ab9 */ /* 0x000fe40000000800 */
[----:B------:R-:W-:-:S13]  /*0f60*/  ISETP.GE.AND P0, PT, R3, UR8, PT ;  /* 0x0000000803007c0c */ /* 0x000fda000bf06270 */
[----:B------:R-:W-:Y:S05]  /*0f70*/  @P0 EXIT ;  /* 0x000000000000094d */ /* 0x000fea0003800000 */
[----:B------:R-:W1:Y:S01]  /*0f80*/  LDC R5, c[0x0][0x244] ;  /* 0x00009100ff057b82 */ /* 0x000e620000000800 */
[----:B------:R-:W2:Y:S07]  /*0f90*/  S2R R4, SR_CTAID.Z ;  /* 0x0000000000047919 */ /* 0x000eae0000002700 */
[----:B0-----:R-:W2:Y:S01]  /*0fa0*/  LDC.64 R6, c[0x0][0x248] ;  /* 0x00009200ff067b82 */ /* 0x001ea20000000a00 */
[----:B-1----:R-:W-:Y:S01]  /*0fb0*/  ISETP.NE.AND P0, PT, R5, -0x1, PT ;  /* 0xffffffff0500780c */ /* 0x002fe20003f05270 */
[----:B--2---:R-:W-:-:S12]  /*0fc0*/  IMAD.WIDE.U32 R6, R4, 0x4, R6 ;  /* 0x0000000404067825 */ /* 0x004fd800078e0006 */
[----:B------:R-:W-:Y:S05]  /*0fd0*/  @!P0 BRA `(.L_x_11) ;  /* 0x00000000001c8947 */ /* 0x000fea0003800000 */
[----:B------:R-:W-:Y:S02]  /*0fe0*/  ULDC.64 UR10, c[0x0][0x248] ;  /* 0x00009200000a7ab9 */ /* 0x000fe40000000a00 */
[----:B------:R-:W-:-:S04]  /*0ff0*/  ISETP.NE.U32.AND P0, PT, RZ, UR10, PT ;  /* 0x0000000aff007c0c */ /* 0x000fc8000bf05070 */
[----:B------:R-:W-:-:S13]  /*1000*/  ISETP.NE.AND.EX P0, PT, RZ, UR11, PT, P0 ;  /* 0x0000000bff007c0c */ /* 0x000fda000bf05300 */
[----:B------:R-:W-:Y:S05]  /*1010*/  @!P0 BRA `(.L_x_12) ;  /* 0x0000000000148947 */ /* 0x000fea0003800000 */
[----:B------:R-:W2:Y:S02]  /*1020*/  LDG.E.CONSTANT R2, desc[UR6][R6.64] ;  /* 0x0000000606027981 */ /* 0x000ea4000c1e9900 */
[----:B--2---:R-:W-:Y:S01]  /*1030*/  IMAD.IADD R2, R2, 0x1, R5 ;  /* 0x0000000102027824 */ /* 0x004fe200078e0205 */
[----:B------:R-:W-:Y:S06]  /*1040*/  BRA `(.L_x_12) ;  /* 0x0000000000087947 */ /* 0x000fec0003800000 */
.L_x_11:
[----:B------:R-:W2:Y:S02]  /*1050*/  LDG.E.CONSTANT R2, desc[UR6][R6.64] ;  /* 0x0000000606027981 */ /* 0x000ea4000c1e9900 */
[----:B--2---:R-:W-:-:S07]  /*1060*/  VIMNMX R2, RZ, R2, !PT ;  /* 0x00000002ff027248 */ /* 0x004fce0007fe0100 */
.L_x_12:
[----:B------:R-:W0:Y:S01]  /*1070*/  LDC R8, c[0x0][0x240] ;  /* 0x00009000ff087b82 */ /* 0x000e220000000800 */
[----:B------:R-:W-:Y:S01]  /*1080*/  ULDC UR5, c[0x0][0x238] ;  /* 0x00008e0000057ab9 */ /* 0x000fe20000000800 */
[----:B0-----:R-:W-:-:S04]  /*1090*/  IABS R5, R8 ;  /* 0x0000000800057213 */ /* 0x001fc80000000000 */
[----:B------:R-:W0:Y:S08]  /*10a0*/  I2F.RP R9, R5 ;  /* 0x0000000500097306 */ /* 0x000e300000209400 */
[----:B0-----:R-:W0:Y:S02]  /*10b0*/  MUFU.RCP R9, R9 ;  /* 0x0000000900097308 */ /* 0x001e240000001000 */
[----:B0-----:R-:W-:-:S06]  /*10c0*/  VIADD R6, R9, 0xffffffe ;  /* 0x0ffffffe09067836 */ /* 0x001fcc0000000000 */
[----:B------:R0:W1:Y:S02]  /*10d0*/  F2I.FTZ.U32.TRUNC.NTZ R7, R6 ;  /* 0x0000000600077305 */ /* 0x000064000021f000 */
[----:B0-----:R-:W-:Y:S01]  /*10e0*/  IMAD.MOV.U32 R6, RZ, RZ, RZ ;  /* 0x000000ffff067224 */ /* 0x001fe200078e00ff */
[----:B-1----:R-:W-:-:S05]  /*10f0*/  IADD3 R10, RZ, -R7, RZ ;  /* 0x80000007ff0a7210 */ /* 0x002fca0007ffe0ff */
[----:B------:R-:W-:Y:S01]  /*1100*/  IMAD R11, R10, R5, RZ ;  /* 0x000000050a0b7224 */ /* 0x000fe200078e02ff */
[----:B------:R-:W-:-:S03]  /*1110*/  IABS R10, R3 ;  /* 0x00000003000a7213 */ /* 0x000fc60000000000 */
[----:B------:R-:W-:-:S06]  /*1120*/  IMAD.HI.U32 R11, R7, R11, R6 ;  /* 0x0000000b070b7227 */ /* 0x000fcc00078e0006 */
[----:B------:R-:W-:-:S04]  /*1130*/  IMAD.HI.U32 R11, R11, R10, RZ ;  /* 0x0000000a0b0b7227 */ /* 0x000fc800078e00ff */
[----:B------:R-:W-:-:S04]  /*1140*/  IMAD.MOV R7, RZ, RZ, -R11 ;  /* 0x000000ffff077224 */ /* 0x000fc800078e0a0b */
[C---:B------:R-:W-:Y:S02]  /*1150*/  IMAD R10, R5.reuse, R7, R10 ;  /* 0x00000007050a7224 */ /* 0x040fe400078e020a */
[----:B------:R-:W0:Y:S03]  /*1160*/  LDC.64 R6, c[0x0][0x220] ;  /* 0x00008800ff067b82 */ /* 0x000e260000000a00 */
[----:B------:R-:W-:-:S13]  /*1170*/  ISETP.GT.U32.AND P2, PT, R5, R10, PT ;  /* 0x0000000a0500720c */ /* 0x000fda0003f44070 */
[-C--:B------:R-:W-:Y:S01]  /*1180*/  @!P2 IADD3 R10, R10, -R5.reuse, RZ ;  /* 0x800000050a0aa210 */ /* 0x080fe20007ffe0ff */
[----:B------:R-:W-:Y:S01]  /*1190*/  @!P2 VIADD R11, R11, 0x1 ;  /* 0x000000010b0ba836 */ /* 0x000fe20000000000 */
[----:B------:R-:W-:Y:S02]  /*11a0*/  ISETP.NE.AND P2, PT, R8, RZ, PT ;  /* 0x000000ff0800720c */ /* 0x000fe40003f45270 */
[----:B------:R-:W-:Y:S02]  /*11b0*/  ISETP.GE.U32.AND P1, PT, R10, R5, PT ;  /* 0x000000050a00720c */ /* 0x000fe40003f26070 */
[----:B------:R-:W-:Y:S01]  /*11c0*/  LOP3.LUT R5, R3, R8, RZ, 0x3c, !PT ;  /* 0x0000000803057212 */ /* 0x000fe200078e3cff */
[----:B------:R-:W-:-:S03]  /*11d0*/  IMAD R3, R4, UR8, R3 ;  /* 0x0000000804037c24 */ /* 0x000fc6000f8e0203 */
[----:B------:R-:W-:Y:S01]  /*11e0*/  ISETP.GE.AND P0, PT, R5, RZ, PT ;  /* 0x000000ff0500720c */ /* 0x000fe20003f06270 */
[----:B------:R-:W-:-:S05]  /*11f0*/  IMAD R3, R3, UR5, R0 ;  /* 0x0000000503037c24 */ /* 0x000fca000f8e0200 */
[----:B------:R-:W-:Y:S01]  /*1200*/  LEA.HI R3, R3, R3, RZ, 0x1 ;  /* 0x0000000303037211 */ /* 0x000fe200078f08ff */
[----:B------:R-:W-:-:S03]  /*1210*/  @P1 VIADD R11, R11, 0x1 ;  /* 0x000000010b0b1836 */ /* 0x000fc60000000000 */
[----:B------:R-:W-:Y:S02]  /*1220*/  SHF.R.S32.HI R3, RZ, 0x1, R3 ;  /* 0x00000001ff037819 */ /* 0x000fe40000011403 */
[----:B------:R-:W-:Y:S02]  /*1230*/  MOV R5, R11 ;  /* 0x0000000b00057202 */ /* 0x000fe40000000f00 */
[----:B------:R-:W1:Y:S03]  /*1240*/  LDC.64 R10, c[0x0][0x218] ;  /* 0x00008600ff0a7b82 */ /* 0x000e660000000a00 */
[----:B------:R-:W-:Y:S01]  /*1250*/  @!P0 IMAD.MOV R5, RZ, RZ, -R5 ;  /* 0x000000ffff058224 */ /* 0x000fe200078e0a05 */
[----:B------:R-:W-:-:S04]  /*1260*/  @!P2 LOP3.LUT R5, RZ, R8, RZ, 0x33, !PT ;  /* 0x00000008ff05a212 */ /* 0x000fc800078e33ff */
[----:B------:R-:W2:Y:S01]  /*1270*/  LDC.64 R8, c[0x0][0x228] ;  /* 0x00008a00ff087b82 */ /* 0x000ea20000000a00 */
[----:B------:R-:W-:-:S05]  /*1280*/  VIADDMNMX R5, R5, R2, RZ, !PT ;  /* 0x0000000205057246 */ /* 0x000fca00078001ff */
[----:B------:R-:W-:-:S05]  /*1290*/  IMAD R5, R5, UR4, R0 ;  /* 0x0000000405057c24 */ /* 0x000fca000f8e0200 */
[----:B------:R-:W-:-:S04]  /*12a0*/  LEA.HI R5, R5, R5, RZ, 0x1 ;  /* 0x0000000505057211 */ /* 0x000fc800078f08ff */
[----:B------:R-:W-:Y:S01]  /*12b0*/  SHF.R.S32.HI R5, RZ, 0x1, R5 ;  /* 0x00000001ff057819 */ /* 0x000fe20000011405 */
[----:B-1----:R-:W-:-:S04]  /*12c0*/  IMAD.WIDE R10, R3, 0x4, R10 ;  /* 0x00000004030a7825 */ /* 0x002fc800078e020a */
[C---:B0-----:R-:W-:Y:S01]  /*12d0*/  IMAD.WIDE R6, R5.reuse, 0x4, R6 ;  /* 0x0000000405067825 */ /* 0x041fe200078e0206 */
[----:B------:R-:W3:Y:S03]  /*12e0*/  LDG.E R3, desc[UR6][R10.64] ;  /* 0x000000060a037981 */ /* 0x000ee6000c1e1900 */
[----:B--2---:R-:W-:Y:S02]  /*12f0*/  IMAD.WIDE R8, R5, 0x4, R8 ;  /* 0x0000000405087825 */ /* 0x004fe400078e0208 */
[----:B------:R-:W2:Y:S04]  /*1300*/  LDG.E.CONSTANT R6, desc[UR6][R6.64] ;  /* 0x0000000606067981 */ /* 0x000ea8000c1e9900 */
[----:B------:R-:W3:Y:S01]  /*1310*/  LDG.E.CONSTANT R8, desc[UR6][R8.64] ;  /* 0x0000000608087981 */ /* 0x000ee2000c1e9900 */
[----:B--2---:R-:W-:Y:S01]  /*1320*/  LOP3.LUT R0, R6, 0x8000, RZ, 0x3c, !PT ;  /* 0x0000800006007812 */ /* 0x004fe200078e3cff */
[----:B---3--:R-:W-:Y:S01]  /*1330*/  HMUL2 R2, R3, R8 ;  /* 0x0000000803027232 */ /* 0x008fe20000000000 */
[----:B------:R-:W-:-:S05]  /*1340*/  PRMT R3, R3, 0x5432, R3 ;  /* 0x0000543203037816 */ /* 0x000fca0000000003 */
[----:B------:R-:W-:-:S05]  /*1350*/  HFMA2 R3, R3, R0, R2 ;  /* 0x0000000003037231 */ /* 0x000fca0000000002 */
[----:B------:R-:W-:Y:S01]  /*1360*/  STG.E desc[UR6][R10.64], R3 ;  /* 0x000000030a007986 */ /* 0x000fe2000c101906 */
[----:B------:R-:W-:Y:S05]  /*1370*/  EXIT ;  /* 0x000000000000794d */ /* 0x000fea0003800000 */
.L_x_13:
[----:B------:R-:W-:-:S00]  /*1380*/  BRA `(.L_x_13) ;  /* 0xfffffffc00fc7947 */ /* 0x000fc0000383ffff */
[----:B------:R-:W-:-:S00]  /*1390*/  NOP ;  /* 0x0000000000007918 */ /* 0x000fc00000000000 */
        /* <DEDUP_REMOVED lines=14> */
.L_x_20:


//--------------------- .text._Z16rope_cuda_kernelP6__halfPKS_S2_iiiiPKiibi --------------------------
	.section	.text._Z16rope_cuda_kernelP6__halfPKS_S2_iiiiPKiibi,"ax",@progbits
	.align	128
        .global         _Z16rope_cuda_kernelP6__halfPKS_S2_iiiiPKiibi
        .type           _Z16rope_cuda_kernelP6__halfPKS_S2_iiiiPKiibi,@function
        .size           _Z16rope_cuda_kernelP6__halfPKS_S2_iiiiPKiibi,(.L_x_21 - _Z16rope_cuda_kernelP6__halfPKS_S2_iiiiPKiibi)
        .other          _Z16rope_cuda_kernelP6__halfPKS_S2_iiiiPKiibi,@"STO_CUDA_ENTRY STV_DEFAULT"
_Z16rope_cuda_kernelP6__halfPKS_S2_iiiiPKiibi:
.text._Z16rope_cuda_kernelP6__halfPKS_S2_iiiiPKiibi:
[----:B------:R-:W-:Y:S01]  /*0000*/  LDC R1, c[0x0][0x28] ;  /* 0x00000a00ff017b82 */ /* 0x000fe20000000800 */
[----:B------:R-:W0:Y:S01]  /*0010*/  S2R R0, SR_CTAID.X ;  /* 0x0000000000007919 */ /* 0x000e220000002500 */
[----:B------:R-:W-:Y:S01]  /*0020*/  ULDC.U8 UR4, c[0x0][0x244] ;  /* 0x0000910000047ab9 */ /* 0x000fe20000000000 */
[----:B------:R-:W-:Y:S01]  /*0030*/  ULDC.64 UR6, c[0x0][0x208] ;  /* 0x0000820000067ab9 */ /* 0x000fe20000000a00 */
[----:B------:R-:W-:Y:S01]  /*0040*/  UPRMT UR4, UR4, 0x8880, URZ ;  /* 0x0000888004047896 */ /* 0x000fe2000800003f */
[----:B------:R-:W0:Y:S05]  /*0050*/  S2R R3, SR_TID.X ;  /* 0x0000000000037919 */ /* 0x000e2a0000002100 */
[----:B------:R-:W-:Y:S01]  /*0060*/  ISETP.NE.AND P0, PT, RZ, UR4, PT ;  /* 0x00000004ff007c0c */ /* 0x000fe2000bf05270 */
[----:B------:R-:W-:-:S02]  /*0070*/  ULDC UR4, c[0x0][0x234] ;  /* 0x00008d0000047ab9 */ /* 0x000fc40000000800 */
[----:B------:R-:W-:Y:S02]  /*0080*/  IMAD.U32 R2, RZ, RZ, UR4 ;  /* 0x00000004ff027e24 */ /* 0x000fe4000f8e00ff */
[----:B0-----:R-:W-:-:S04]  /*0090*/  IMAD R0, R0, 0x20, R3 ;  /* 0x0000002000007824 */ /* 0x001fc800078e0203 */
[----:B------:R-:W-:-:S04]  /*00a0*/  IMAD.SHL.U32 R0, R0, 0x2, RZ ;  /* 0x0000000200007824 */ /* 0x000fc800078e00ff */
[----:B------:R-:W-:Y:S05]  /*00b0*/  @!P0 BRA `(.L_x_14) ;  /* 0x0000000400488947 */ /* 0x000fea0003800000 */
[----:B------:R-:W-:Y:S02]  /*00c0*/  ULDC UR8, c[0x0][0x248] ;  /* 0x0000920000087ab9 */ /* 0x000fe40000000800 */
[----:B------:R-:W-:-:S04]  /*00d0*/  ULEA.HI UR4, UR8, UR8, URZ, 0x1 ;  /* 0x0000000808047291 */ /* 0x000fc8000f8f083f */
[----:B------:R-:W-:-:S06]  /*00e0*/  USHF.R.S32.HI UR4, URZ, 0x1, UR4 ;  /* 0x000000013f047899 */ /* 0x000fcc0008011404 */
[----:B------:R-:W-:-:S13]  /*00f0*/  ISETP.GE.AND P0, PT, R0, UR4, PT ;  /* 0x0000000400007c0c */ /* 0x000fda000bf06270 */
[----:B------:R-:W-:Y:S05]  /*0100*/  @P0 EXIT ;  /* 0x000000000000094d */ /* 0x000fea0003800000 */
[----:B------:R-:W0:Y:S01]  /*0110*/  S2R R3, SR_TID.Y ;  /* 0x0000000000037919 */ /* 0x000e220000002200 */
[----:B------:R-:W0:Y:S08]  /*0120*/  S2UR UR5, SR_CTAID.Y ;  /* 0x00000000000579c3 */ /* 0x000e300000002600 */
[----:B------:R-:W0:Y:S02]  /*0130*/  LDC R4, c[0x0][0x240] ;  /* 0x00009000ff047b82 */ /* 0x000e240000000800 */
[----:B0-----:R-:W-:Y:S01]  /*0140*/  IMAD R3, R4, UR5, R3 ;  /* 0x0000000504037c24 */ /* 0x001fe2000f8e0203 */
[----:B------:R-:W-:-:S04]  /*0150*/  ULDC UR5, c[0x0][0x228] ;  /* 0x00008a0000057ab9 */ /* 0x000fc80000000800 */
[----:B------:R-:W-:-:S13]  /*0160*/  ISETP.GE.AND P0, PT, R3, UR5, PT ;  /* 0x0000000503007c0c */ /* 0x000fda000bf06270 */
[----:B------:R-:W-:Y:S05]  /*0170*/  @P0 EXIT ;  /* 0x000000000000094d */ /* 0x000fea0003800000 */
[----:B------:R-:W0:Y:S01]  /*0180*/  LDC R7, c[0x0][0x234] ;  /* 0x00008d00ff077b82 */ /* 0x000e220000000800 */
[----:B------:R-:W1:Y:S07]  /*0190*/  S2R R8, SR_CTAID.Z ;  /* 0x0000000000087919 */ /* 0x000e6e0000002700 */
[----:B------:R-:W1:Y:S01]  /*01a0*/  LDC.64 R4, c[0x0][0x238] ;  /* 0x00008e00ff047b82 */ /* 0x000e620000000a00 */
[----:B0-----:R-:W-:Y:S01]  /*01b0*/  ISETP.NE.AND P0, PT, R7, -0x1, PT ;  /* 0xffffffff0700780c */ /* 0x001fe20003f05270 */
[----:B-1----:R-:W-:-:S12]  /*01c0*/  IMAD.WIDE.U32 R4, R8, 0x4, R4 ;  /* 0x0000000408047825 */ /* 0x002fd800078e0004 */
        /* <DEDUP_REMOVED lines=8> */
.L_x_15:
[----:B------:R-:W2:Y:S02]  /*0250*/  LDG.E.CONSTANT R2, desc[UR6][R4.64] ;  /* 0x0000000604027981 */ /* 0x000ea4000c1e9900 */
[----:B--2---:R-:W-:-:S07]  /*0260*/  VIMNMX R2, RZ, R2, !PT ;  /* 0x00000002ff027248 */ /* 0x004fce0007fe0100 */
.L_x_16:
        /* <DEDUP_REMOVED lines=30> */
[----:B------:R-:W-:Y:S02]  /*0450*/  VIADDMNMX R9, R9, R2, RZ, !PT ;  /* 0x0000000209097246 */ /* 0x000fe400078001ff */
[----:B------:R-:W2:Y:S03]  /*0460*/  LDC.64 R2, c[0x0][0x220] ;  /* 0x00008800ff027b82 */ /* 0x000ea60000000a00 */
[----:B------:R-:W-:Y:S01]  /*0470*/  IMAD R9, R9, UR8, R0 ;  /* 0x0000000809097c24 */ /* 0x000fe2000f8e0200 */
[----:B------:R-:W-:-:S04]  /*0480*/  IADD3 R0, R11, UR4, RZ ;  /* 0x000000040b007c10 */ /* 0x000fc8000fffe0ff */
        /* <DEDUP_REMOVED lines=14> */
[----:B---3--:R-:W-:Y:S01]  /*0570*/  HFMA2.MMA R0, R13, -R8, -RZ ;  /* 0x800000080d007235 */ /* 0x008fe200001000ff */
[----:B--2---:R-:W-:-:S07]  /*0580*/  HMUL2 R3, R11, R8 ;  /* 0x000000080b037232 */ /* 0x004fce0000000000 */
[----:B----4-:R-:W-:Y:S01]  /*0590*/  HFMA2.MMA R11, R11, R2, R0 ;  /* 0x000000020b0b7235 */ /* 0x010fe20000000000 */
[----:B------:R-:W-:-:S06]  /*05a0*/  HFMA2 R13, R13, R2, R3 ;  /* 0x000000020d0d7231 */ /* 0x000fcc0000000003 */
[----:B------:R-:W-:Y:S04]  /*05b0*/  STG.E desc[UR6][R4.64], R11 ;  /* 0x0000000b04007986 */ /* 0x000fe8000c101906 */
[----:B------:R-:W-:Y:S01]  /*05c0*/  STG.E desc[UR6][R6.64], R13 ;  /* 0x0000000d06007986 */ /* 0x000fe2000c101906 */
[----:B------:R-:W-:Y:S05]  /*05d0*/  EXIT ;  /* 0x000000000000794d */ /* 0x000fea0003800000 */
.L_x_14:
[----:B------:R-:W-:Y:S02]  /*05e0*/  ULDC UR4, c[0x0][0x248] ;  /* 0x0000920000047ab9 */ /* 0x000fe40000000800 */
        /* <DEDUP_REMOVED lines=22> */
.L_x_17:
[----:B------:R-:W2:Y:S02]  /*0750*/  LDG.E.CONSTANT R2, desc[UR6][R6.64] ;  /* 0x0000000606027981 */ /* 0x000ea4000c1e9900 */
[----:B--2---:R-:W-:-:S07]  /*0760*/  VIMNMX R2, RZ, R2, !PT ;  /* 0x00000002ff027248 */ /* 0x004fce0007fe0100 */
.L_x_18:
[----:B------:R-:W0:Y:S01]  /*0770*/  LDC R9, c[0x0][0x230] ;  /* 0x00008c00ff097b82 */ /* 0x000e220000000800 */
        /* <DEDUP_REMOVED lines=24> */
[----:B------:R-:W-:-:S04]  /*0900*/  LOP3.LUT R5, R4, R9, RZ, 0x3c, !PT ;  /* 0x0000000904057212 */ /* 0x000fc800078e3cff */
[----:B------:R-:W-:-:S07]  /*0910*/  ISETP.GE.AND P0, PT, R5, RZ, PT ;  /* 0x000000ff0500720c */ /* 0x000fce0003f06270 */
[----:B------:R-:W-:-:S05]  /*0920*/  @P1 VIADD R11, R11, 0x1 ;  /* 0x000000010b0b1836 */ /* 0x000fca0000000000 */
        /* <DEDUP_REMOVED lines=17> */
[----:B------:R-:W-:-:S06]  /*0a40*/  PRMT R3, R3, 0x5432, R3 ;  /* 0x0000543203037816 */ /* 0x000fcc0000000003 */
[----:B------:R-:W-:-:S07]  /*0a50*/  HFMA2.MMA R3, R3, R0, R2 ;  /* 0x0000000003037235 */ /* 0x000fce0000000002 */
[----:B------:R-:W-:Y:S01]  /*0a60*/  STG.E desc[UR6][R10.64], R3 ;  /* 0x000000030a007986 */ /* 0x000fe2000c101906 */
[----:B------:R-:W-:Y:S05]  /*0a70*/  EXIT ;  /* 0x000000000000794d */ /* 0x000fea0003800000 */
.L_x_19:
        /* <DEDUP_REMOVED lines=16> */
.L_x_21:


//--------------------- .nv.shared.reserved.0     --------------------------
	.section	.nv.shared.reserved.0,"aw",@nobits
	.weak		__nv_reservedSMEM_offset_0_alias
	.size		__nv_reservedSMEM_offset_0_alias, 0, 0
	.other		__nv_reservedSMEM_offset_0_alias,@"STO_CUDA_RESERVED_SHARED STV_DEFAULT"
__nv_reservedSMEM_offset_0_alias:
	.zero		0


//--------------------- .nv.global                --------------------------
	.section	.nv.global,"aw",@nobits
.nv.global:
	.type		_ZN37_INTERNAL_dc3b6eab_7_rope_cu_329c565b4cuda3std3__48in_placeE,@object
	.size		_ZN37_INTERNAL_dc3b6eab_7_rope_cu_329c565b4cuda3std3__48in_placeE,(_ZN37_INTERNAL_dc3b6eab_7_rope_cu_329c565b4cuda3std6ranges3__45__cpo8distanceE - _ZN37_INTERNAL_dc3b6eab_7_rope_cu_329c565b4cuda3std3__48in_placeE)
_ZN37_INTERNAL_dc3b6eab_7_rope_cu_329c565b4cuda3std3__48in_placeE:
	.zero		1
	.type		_ZN37_INTERNAL_dc3b6eab_7_rope_cu_329c565b4cuda3std6ranges3__45__cpo8distanceE,@object
	.size		_ZN37_INTERNAL_dc3b6eab_7_rope_cu_329c565b4cuda3std6ranges3__45__cpo8distanceE,(_ZN37_INTERNAL_dc3b6eab_7_rope_cu_329c565b4cuda3std3__45__cpo6cbeginE - _ZN37_INTERNAL_dc3b6eab_7_rope_cu_329c565b4cuda3std6ranges3__45__cpo8distanceE)
_ZN37_INTERNAL_dc3b6eab_7_rope_cu_329c565b4cuda3std6ranges3__45__cpo8distanceE:
	.zero		1
	.type		_ZN37_INTERNAL_dc3b6eab_7_rope_cu_329c565b4cuda3std3__45__cpo6cbeginE,@object
	.size		_ZN37_INTERNAL_dc3b6eab_7_rope_cu_329c565b4cuda3std3__45__cpo6cbeginE,(_ZN37_INTERNAL_dc3b6eab_7_rope_cu_329c565b4cuda3std6ranges3__45__cpo7advanceE - _ZN37_INTERNAL_dc3b6eab_7_rope_cu_329c565b4cuda3std3__45__cpo6cbeginE)
_ZN37_INTERNAL_dc3b6eab_7_rope_cu_329c565b4cuda3std3__45__cpo6cbeginE:
	.zero		1
	.type		_ZN37_INTERNAL_dc3b6eab_7_rope_cu_329c565b4cuda3std6ranges3__45__cpo7advanceE,@object
	.size		_ZN37_INTERNAL_dc3b6eab_7_rope_cu_329c565b4cuda3std6ranges3__45__cpo7advanceE,(_ZN37_INTERNAL_dc3b6eab_7_rope_cu_329c565b4cuda3std3__45__cpo7crbeginE - _ZN37_INTERNAL_dc3b6eab_7_rope_cu_329c565b4cuda3std6ranges3__45__cpo7advanceE)
_ZN37_INTERNAL_dc3b6eab_7_rope_cu_329c565b4cuda3std6ranges3__45__cpo7advanceE:
	.zero		1
	.type		_ZN37_INTERNAL_dc3b6eab_7_rope_cu_329c565b4cuda3std3__45__cpo7crbeginE,@object
	.size		_ZN37_INTERNAL_dc3b6eab_7_rope_cu_329c565b4cuda3std3__45__cpo7crbeginE,(_ZN37_INTERNAL_dc3b6eab_7_rope_cu_329c565b4cuda3std6ranges3__45__cpo4dataE - _ZN37_INTERNAL_dc3b6eab_7_rope_cu_329c565b4cuda3std3__45__cpo7crbeginE)
_ZN37_INTERNAL_dc3b6eab_7_rope_cu_329c565b4cuda3std3__45__cpo7crbeginE:
	.zero		1
	.type		_ZN37_INTERNAL_dc3b6eab_7_rope_cu_329c565b4cuda3std6ranges3__45__cpo4dataE,@object
	.size		_ZN37_INTERNAL_dc3b6eab_7_rope_cu_329c565b4cuda3std6ranges3__45__cpo4dataE,(_ZN37_INTERNAL_dc3b6eab_7_rope_cu_329c565b4cuda3std6ranges3__45__cpo5beginE - _ZN37_INTERNAL_dc3b6eab_7_rope_cu_329c565b4cuda3std6ranges3__45__cpo4dataE)
_ZN37_INTERNAL_dc3b6eab_7_rope_cu_329c565b4cuda3std6ranges3__45__cpo4dataE:
	.zero		1
	.type		_ZN37_INTERNAL_dc3b6eab_7_rope_cu_329c565b4cuda3std6ranges3__45__cpo5beginE,@object
	.size		_ZN37_INTERNAL_dc3b6eab_7_rope_cu_329c565b4cuda3std6ranges3__45__cpo5beginE,(_ZN37_INTERNAL_dc3b6eab_7_rope_cu_329c565b4cuda3std3__439_GLOBAL__N__dc3b6eab_7_rope_cu_329c565b6ignoreE - _ZN37_INTERNAL_dc3b6eab_7_rope_cu_329c565b4cuda3std6ranges3__45__cpo5beginE)
_ZN37_INTERNAL_dc3b6eab_7_rope_cu_329c565b4cuda3std6ranges3__45__cpo5beginE:
	.zero		1
	.type		_ZN37_INTERNAL_dc3b6eab_7_rope_cu_329c565b4cuda3std3__439_GLOBAL__N__dc3b6eab_7_rope_cu_329c565b6ignoreE,@object
	.size		_ZN37_INTERNAL_dc3b6eab_7_rope_cu_329c565b4cuda3std3__439_GLOBAL__N__dc3b6eab_7_rope_cu_329c565b6ignoreE,(_ZN37_INTERNAL_dc3b6eab_7_rope_cu_329c565b4cuda3std6ranges3__45__cpo4sizeE - _ZN37_INTERNAL_dc3b6eab_7_rope_cu_329c565b4cuda3std3__439_GLOBAL__N__dc3b6eab_7_rope_cu_329c565b6ignoreE)
_ZN37_INTERNAL_dc3b6eab_7_rope_cu_329c565b4cuda3std3__439_GLOBAL__N__dc3b6eab_7_rope_cu_329c565b6ignoreE:
	.zero		1
	.type		_ZN37_INTERNAL_dc3b6eab_7_rope_cu_329c565b4cuda3std6ranges3__45__cpo4sizeE,@object
	.size		_ZN37_INTERNAL_dc3b6eab_7_rope_cu_329c565b4cuda3std6ranges3__45__cpo4sizeE,(_ZN37_INTERNAL_dc3b6eab_7_rope_cu_329c565b4cuda3std3__45__cpo5beginE - _ZN37_INTERNAL_dc3b6eab_7_rope_cu_329c565b4cuda3std6ranges3__45__cpo4sizeE)
_ZN37_INTERNAL_dc3b6eab_7_rope_cu_329c565b4cuda3std6ranges3__45__cpo4sizeE:
	.zero		1
	.type		_ZN37_INTERNAL_dc3b6eab_7_rope_cu_329c565b4cuda3std3__45__cpo5beginE,@object
	.size		_ZN37_INTERNAL_dc3b6eab_7_rope_cu_329c565b4cuda3std3__45__cpo5beginE,(_ZN37_INTERNAL_dc3b6eab_7_rope_cu_329c565b4cuda3std6ranges3__45__cpo6cbeginE - _ZN37_INTERNAL_dc3b6eab_7_rope_cu_329c565b4cuda3std3__45__cpo5beginE)
_ZN37_INTERNAL_dc3b6eab_7_rope_cu_329c565b4cuda3std3__45__cpo5beginE:
	.zero		1
	.type		_ZN37_INTERNAL_dc3b6eab_7_rope_cu_329c565b4cuda3std6ranges3__45__cpo6cbeginE,@object
	.size		_ZN37_INTERNAL_dc3b6eab_7_rope_cu_329c565b4cuda3std6ranges3__45__cpo6cbeginE,(_ZN37_INTERNAL_dc3b6eab_7_rope_cu_329c565b4cuda3std3__45__cpo6rbeginE - _ZN37_INTERNAL_dc3b6eab_7_rope_cu_329c565b4cuda3std6ranges3__45__cpo6cbeginE)
_ZN37_INTERNAL_dc3b6eab_7_rope_cu_329c565b4cuda3std6ranges3__45__cpo6cbeginE:
	.zero		1
	.type		_ZN37_INTERNAL_dc3b6eab_7_rope_cu_329c565b4cuda3std3__45__cpo6rbeginE,@object
	.size		_ZN37_INTERNAL_dc3b6eab_7_rope_cu_329c565b4cuda3std3__45__cpo6rbeginE,(_ZN37_INTERNAL_dc3b6eab_7_rope_cu_329c565b4cuda3std6ranges3__45__cpo4nextE - _ZN37_INTERNAL_dc3b6eab_7_rope_cu_329c565b4cuda3std3__45__cpo6rbeginE)
_ZN37_INTERNAL_dc3b6eab_7_rope_cu_329c565b4cuda3std3__45__cpo6rbeginE:
	.zero		1
	.type		_ZN37_INTERNAL_dc3b6eab_7_rope_cu_329c565b4cuda3std6ranges3__45__cpo4nextE,@object
	.size		_ZN37_INTERNAL_dc3b6eab_7_rope_cu_329c565b4cuda3std6ranges3__45__cpo4nextE,(_ZN37_INTERNAL_dc3b6eab_7_rope_cu_329c565b4cuda3std6ranges3__45__cpo4swapE - _ZN37_INTERNAL_dc3b6eab_7_rope_cu_329c565b4cuda3std6ranges3__45__cpo4nextE)
_ZN37_INTERNAL_dc3b6eab_7_rope_cu_329c565b4cuda3std6ranges3__45__cpo4nextE:
	.zero		1
	.type		_ZN37_INTERNAL_dc3b6eab_7_rope_cu_329c565b4cuda3std6ranges3__45__cpo4swapE,@object
	.size		_ZN37_INTERNAL_dc3b6eab_7_rope_cu_329c565b4cuda3std6ranges3__45__cpo4swapE,(_ZN37_INTERNAL_dc3b6eab_7_rope_cu_329c565b4cuda3std3__420unreachable_sentinelE - _ZN37_INTERNAL_dc3b6eab_7_rope_cu_329c565b4cuda3std6ranges3__45__cpo4swapE)
_ZN37_INTERNAL_dc3b6eab_7_rope_cu_329c565b4cuda3std6ranges3__45__cpo4swapE:
	.zero		1
	.type		_ZN37_INTERNAL_dc3b6eab_7_rope_cu_329c565b4cuda3std3__420unreachable_sentinelE,@object
	.size		_ZN37_INTERNAL_dc3b6eab_7_rope_cu_329c565b4cuda3std3__420unreachable_sentinelE,(_ZN37_INTERNAL_dc3b6eab_7_rope_cu_329c565b6thrust23THRUST_300001_SM_900_NS6system6detail10sequential3seqE - _ZN37_INTERNAL_dc3b6eab_7_rope_cu_329c565b4cuda3std3__420unreachable_sentinelE)
_ZN37_INTERNAL_dc3b6eab_7_rope_cu_329c565b4cuda3std3__420unreachable_sentinelE:
	.zero		1
	.type		_ZN37_INTERNAL_dc3b6eab_7_rope_cu_329c565b6thrust23THRUST_300001_SM_900_NS6system6detail10sequential3seqE,@object
	.size		_ZN37_INTERNAL_dc3b6eab_7_rope_cu_329c565b6thrust23THRUST_300001_SM_900_NS6system6detail10sequential3seqE,(_ZN37_INTERNAL_dc3b6eab_7_rope_cu_329c565b4cuda3std3__45__cpo4cendE - _ZN37_INTERNAL_dc3b6eab_7_rope_cu_329c565b6thrust23THRUST_300001_SM_900_NS6system6detail10sequential3seqE)
_ZN37_INTERNAL_dc3b6eab_7_rope_cu_329c565b6thrust23THRUST_300001_SM_900_NS6system6detail10sequential3seqE:
	.zero		1
	.type		_ZN37_INTERNAL_dc3b6eab_7_rope_cu_329c565b4cuda3std3__45__cpo4cendE,@object
	.size		_ZN37_INTERNAL_dc3b6eab_7_rope_cu_329c565b4cuda3std3__45__cpo4cendE,(_ZN37_INTERNAL_dc3b6eab_7_rope_cu_329c565b4cuda3std6ranges3__45__cpo9iter_swapE - _ZN37_INTERNAL_dc3b6eab_7_rope_cu_329c565b4cuda3std3__45__cpo4cendE)
_ZN37_INTERNAL_dc3b6eab_7_rope_cu_329c565b4cuda3std3__45__cpo4cendE:
	.zero		1
	.type		_ZN37_INTERNAL_dc3b6eab_7_rope_cu_329c565b4cuda3std6ranges3__45__cpo9iter_swapE,@object
	.size		_ZN37_INTERNAL_dc3b6eab_7_rope_cu_329c565b4cuda3std6ranges3__45__cpo9iter_swapE,(_ZN37_INTERNAL_dc3b6eab_7_rope_cu_329c565b4cuda3std3__45__cpo5crendE - _ZN37_INTERNAL_dc3b6eab_7_rope_cu_329c565b4cuda3std6ranges3__45__cpo9iter_swapE)
_ZN37_INTERNAL_dc3b6eab_7_rope_cu_329c565b4cuda3std6ranges3__45__cpo9iter_swapE:
	.zero		1
	.type		_ZN37_INTERNAL_dc3b6eab_7_rope_cu_329c565b4cuda3std3__45__cpo5crendE,@object
	.size		_ZN37_INTERNAL_dc3b6eab_7_rope_cu_329c565b4cuda3std3__45__cpo5crendE,(_ZN37_INTERNAL_dc3b6eab_7_rope_cu_329c565b4cuda3std6ranges3__45__cpo5cdataE - _ZN37_INTERNAL_dc3b6eab_7_rope_cu_329c565b4cuda3std3__45__cpo5crendE)
_ZN37_INTERNAL_dc3b6eab_7_rope_cu_329c565b4cuda3std3__45__cpo5crendE:
	.zero		1
	.type		_ZN37_INTERNAL_dc3b6eab_7_rope_cu_329c565b4cuda3std6ranges3__45__cpo5cdataE,@object
	.size		_ZN37_INTERNAL_dc3b6eab_7_rope_cu_329c565b4cuda3std6ranges3__45__cpo5cdataE,(_ZN37_INTERNAL_dc3b6eab_7_rope_cu_329c565b4cuda3std6ranges3__45__cpo3endE - _ZN37_INTERNAL_dc3b6eab_7_rope_cu_329c565b4cuda3std6ranges3__45__cpo5cdataE)
_ZN37_INTERNAL_dc3b6eab_7_rope_cu_329c565b4cuda3std6ranges3__45__cpo5cdataE:
	.zero		1
	.type		_ZN37_INTERNAL_dc3b6eab_7_rope_cu_329c565b4cuda3std6ranges3__45__cpo3endE,@object
	.size		_ZN37_INTERNAL_dc3b6eab_7_rope_cu_329c565b4cuda3std6ranges3__45__cpo3endE,(_ZN37_INTERNAL_dc3b6eab_7_rope_cu_329c565b4cuda3std3__419piecewise_constructE - _ZN37_INTERNAL_dc3b6eab_7_rope_cu_329c565b4cuda3std6ranges3__45__cpo3endE)
_ZN37_INTERNAL_dc3b6eab_7_rope_cu_329c565b4cuda3std6ranges3__45__cpo3endE:
	.zero		1
	.type		_ZN37_INTERNAL_dc3b6eab_7_rope_cu_329c565b4cuda3std3__419piecewise_constructE,@object
	.size		_ZN37_INTERNAL_dc3b6eab_7_rope_cu_329c565b4cuda3std3__419piecewise_constructE,(_ZN37_INTERNAL_dc3b6eab_7_rope_cu_329c565b4cuda3std6ranges3__45__cpo5ssizeE - _ZN37_INTERNAL_dc3b6eab_7_rope_cu_329c565b4cuda3std3__419piecewise_constructE)
_ZN37_INTERNAL_dc3b6eab_7_rope_cu_329c565b4cuda3std3__419piecewise_constructE:
	.zero		1
	.type		_ZN37_INTERNAL_dc3b6eab_7_rope_cu_329c565b4cuda3std6ranges3__45__cpo5ssizeE,@object
	.size		_ZN37_INTERNAL_dc3b6eab_7_rope_cu_329c565b4cuda3std6ranges3__45__cpo5ssizeE,(_ZN37_INTERNAL_dc3b6eab_7_rope_cu_329c565b4cuda3std3__45__cpo3endE - _ZN37_INTERNAL_dc3b6eab_7_rope_cu_329c565b4cuda3std6ranges3__45__cpo5ssizeE)
_ZN37_INTERNAL_dc3b6eab_7_rope_cu_329c565b4cuda3std6ranges3__45__cpo5ssizeE:
	.zero		1
	.type		_ZN37_INTERNAL_dc3b6eab_7_rope_cu_329c565b4cuda3std3__45__cpo3endE,@object
	.size		_ZN37_INTERNAL_dc3b6eab_7_rope_cu_329c565b4cuda3std3__45__cpo3endE,(_ZN37_INTERNAL_dc3b6eab_7_rope_cu_329c565b4cuda3std6ranges3__45__cpo4cendE - _ZN37_INTERNAL_dc3b6eab_7_rope_cu_329c565b4cuda3std3__45__cpo3endE)
_ZN37_INTERNAL_dc3b6eab_7_rope_cu_329c565b4cuda3std3__45__cpo3endE:
	.zero		1
	.type		_ZN37_INTERNAL_dc3b6eab_7_rope_cu_329c565b4cuda3std6ranges3__45__cpo4cendE,@object
	.size		_ZN37_INTERNAL_dc3b6eab_7_rope_cu_329c565b4cuda3std6ranges3__45__cpo4cendE,(_ZN37_INTERNAL_dc3b6eab_7_rope_cu_329c565b4cuda3std3__45__cpo4rendE - _ZN37_INTERNAL_dc3b6eab_7_rope_cu_329c565b4cuda3std6ranges3__45__cpo4cendE)
_ZN37_INTERNAL_dc3b6eab_7_rope_cu_329c565b4cuda3std6ranges3__45__cpo4cendE:
	.zero		1
	.type		_ZN37_INTERNAL_dc3b6eab_7_rope_cu_329c565b4cuda3std3__45__cpo4rendE,@object
	.size		_ZN37_INTERNAL_dc3b6eab_7_rope_cu_329c565b4cuda3std3__45__cpo4rendE,(_ZN37_INTERNAL_dc3b6eab_7_rope_cu_329c565b4cuda3std6ranges3__45__cpo4prevE - _ZN37_INTERNAL_dc3b6eab_7_rope_cu_329c565b4cuda3std3__45__cpo4rendE)
_ZN37_INTERNAL_dc3b6eab_7_rope_cu_329c565b4cuda3std3__45__cpo4rendE:
	.zero		1
	.type		_ZN37_INTERNAL_dc3b6eab_7_rope_cu_329c565b4cuda3std6ranges3__45__cpo4prevE,@object
	.size		_ZN37_INTERNAL_dc3b6eab_7_rope_cu_329c565b4cuda3std6ranges3__45__cpo4prevE,(_ZN37_INTERNAL_dc3b6eab_7_rope_cu_329c565b4cuda3std6ranges3__45__cpo9iter_moveE - _ZN37_INTERNAL_dc3b6eab_7_rope_cu_329c565b4cuda3std6ranges3__45__cpo4prevE)
_ZN37_INTERNAL_dc3b6eab_7_rope_cu_329c565b4cuda3std6ranges3__45__cpo4prevE:
	.zero		1
	.type		_ZN37_INTERNAL_dc3b6eab_7_rope_cu_329c565b4cuda3std6ranges3__45__cpo9iter_moveE,@object
	.size		_ZN37_INTERNAL_dc3b6eab_7_rope_cu_329c565b4cuda3std6ranges3__45__cpo9iter_moveE,(.L_13 - _ZN37_INTERNAL_dc3b6eab_7_rope_cu_329c565b4cuda3std6ranges3__45__cpo9iter_moveE)
_ZN37_INTERNAL_dc3b6eab_7_rope_cu_329c565b4cuda3std6ranges3__45__cpo9iter_moveE:
	.zero		1
.L_13:


//--------------------- .nv.constant0._Z19rope_cuda_qk_kernelP6__halfS0_PKS_S2_iiiiiiPKiibi --------------------------
	.section	.nv.constant0._Z19rope_cuda_qk_kernelP6__halfS0_PKS_S2_iiiiiiPKiibi,"a",@progbits
	.sectionflags	@""
	.align	4
.nv.constant0._Z19rope_cuda_qk_kernelP6__halfS0_PKS_S2_iiiiiiPKiibi:
	.zero		604


//--------------------- .nv.constant0._Z16rope_cuda_kernelP6__halfPKS_S2_iiiiPKiibi --------------------------
	.section	.nv.constant0._Z16rope_cuda_kernelP6__halfPKS_S2_iiiiPKiibi,"a",@progbits
	.sectionflags	@""
	.align	4
.nv.constant0._Z16rope_cuda_kernelP6__halfPKS_S2_iiiiPKiibi:
	.zero		588


//--------------------- SYMBOLS --------------------------

	.type		.nv.reservedSmem.offset0,@object
	.size		.nv.reservedSmem.offset0,0x4
